// auto-generated by cutlass_sweep.gemm — config: {"arch": "sm_90", "cluster_m": 1, "cluster_n": 1, "dtype": "fp16", "dtype_b": "fp16", "layout": "tn", "stages": 0, "tile_k": 32, "tile_m": 128, "tile_n": 128}
#include "cutlass/cutlass.h"
#include "cutlass/gemm/collective/collective_builder.hpp"
#include "cutlass/gemm/device/gemm_universal_adapter.h"
#include "cutlass/gemm/kernel/gemm_universal.hpp"
#include "cutlass/epilogue/collective/collective_builder.hpp"

using ElemA = cutlass::half_t;
using ElemB = cutlass::half_t;
using ElemCD = cutlass::half_t;
using Acc  = float;
using TileShape    = cute::Shape<cute::_128, cute::_128, cute::_32>;
using ClusterShape = cute::Shape<cute::_1, cute::_1, cute::_1>;

using CollectiveEpilogue = typename cutlass::epilogue::collective::CollectiveBuilder<
    cutlass::arch::Sm90, cutlass::arch::OpClassTensorOp,
    TileShape, ClusterShape,
    cutlass::epilogue::collective::EpilogueTileAuto,
    Acc, Acc,
    ElemCD, cutlass::layout::RowMajor, 128 / cutlass::sizeof_bits<ElemCD>::value,
    ElemCD, cutlass::layout::RowMajor, 128 / cutlass::sizeof_bits<ElemCD>::value,
    cutlass::epilogue::collective::EpilogueScheduleAuto
  >::CollectiveOp;

using CollectiveMainloop = typename cutlass::gemm::collective::CollectiveBuilder<
    cutlass::arch::Sm90, cutlass::arch::OpClassTensorOp,
    ElemA, cutlass::layout::ColumnMajor, 128 / cutlass::sizeof_bits<ElemA>::value,
    ElemB, cutlass::layout::RowMajor, 128 / cutlass::sizeof_bits<ElemB>::value,
    Acc,
    TileShape, ClusterShape,
    cutlass::gemm::collective::StageCountAutoCarveout<static_cast<int>(sizeof(typename CollectiveEpilogue::SharedStorage))>,
    cutlass::gemm::collective::KernelScheduleAuto
  >::CollectiveOp;

using GemmKernel = cutlass::gemm::kernel::GemmUniversal<
    cute::Shape<int,int,int,int>,
    CollectiveMainloop,
    CollectiveEpilogue
>;
using Gemm = cutlass::gemm::device::GemmUniversalAdapter<GemmKernel>;

// Force the device kernel symbol into the cubin without needing a host main.
auto* _anchor = &cutlass::device_kernel<GemmKernel>;


// ===== COMPILED SASS (sm_90a) =====

	.target	sm_90a

	.elftype	@"ET_EXEC"


//--------------------- .note.nv.tkinfo           --------------------------
	.section	.note.nv.tkinfo,"",@"SHT_NOTE"
	.sectionflags	@"SHF_NOTE_NV_TKINFO"
	.tkinfo
        /*0018*/ 	.word	0x00000002
        /*0030*/ 	.string	""
        /*0030*/ 	.string	"ptxas"
        /*0030*/ 	.string	"Cuda compilation tools, release 13.0, V13.0.88"
        /*0030*/ 	.string	"Build cuda_13.0.r13.0/compiler.36424714_0"
        /*0030*/ 	.string	"-arch sm_90a -m 64 "



//--------------------- .note.nv.cuinfo           --------------------------
	.section	.note.nv.cuinfo,"",@"SHT_NOTE"
	.sectionflags	@"SHF_NOTE_NV_CUINFO"
        /*0018*/ 	.short	0x0002
        /*001a*/ 	.short	0x005a
        /*001c*/ 	.short	0x0082
	.zero		2


//--------------------- .nv.info                  --------------------------
	.section	.nv.info,"",@"SHT_CUDA_INFO"
	.align	4


	//----- nvinfo : EIATTR_REGCOUNT
	.align		4
        /*0000*/ 	.byte	0x04, 0x2f
        /*0002*/ 	.short	(.L_15 - .L_14)
	.align		4
.L_14:
        /*0004*/ 	.word	index@(_ZN7cutlass13device_kernelINS_4gemm6kernel13GemmUniversalIN4cute5tupleIJiiiiEEENS1_10collective13CollectiveMmaINS1_34MainloopSm90TmaGmmaWarpSpecializedILi14ENS5_IJNS4_1CILi1EEESB_SB_EEENS1_35KernelTmaWarpSpecializedCooperativeEEENS5_IJNSA_ILi128EEESF_NSA_ILi32EEEEEENS_6half_tENS5_IJSB_llEEESI_SJ_NS4_8TiledMMAINS4_8MMA_AtomIJNS4_4SM904GMMA26MMA_64x128x16_F32F16F16_SSILNSN_5MajorE1ELSP_1ELNSN_7ScaleInE1ELSQ_1EEEEEENS4_6LayoutINS5_IJNSA_ILi2EEESB_SB_EEENS5_IJSB_NSA_ILi0EEESW_EEEEENS5_IJNS4_10UnderscoreESZ_SZ_EEEEENS4_13SM90_TMA_LOADENS4_14ComposedLayoutINS4_7SwizzleILi3ELi4ELi3EEENS4_18smem_ptr_flag_bitsILi16EEENST_INS5_IJNSA_ILi64EEENSA_ILi8EEEEEENS5_IJSB_S18_EEEEEEEvNS4_8identityES12_S1D_vS1E_EENS_8epilogue10collective6detail29Sm90TmaWarpSpecializedAdapterINS1H_15DefaultEpilogueISI_NS5_IJlSB_lEEES1L_NS1G_6thread17LinearCombinationISI_Li1EffLNS1M_9ScaleType4KindE0ELNS_15FloatRoundStyleE2ESI_EENS1_15EpilogueDefaultEEEEEvvEEEEvNT_6ParamsE)
        /*0008*/ 	.word	0x000000a8


	//----- nvinfo : EIATTR_FRAME_SIZE
	.align		4
.L_15:
        /*000c*/ 	.byte	0x04, 0x11
        /*000e*/ 	.short	(.L_17 - .L_16)
	.align		4
.L_16:
        /*0010*/ 	.word	index@(_ZN7cutlass13device_kernelINS_4gemm6kernel13GemmUniversalIN4cute5tupleIJiiiiEEENS1_10collective13CollectiveMmaINS1_34MainloopSm90TmaGmmaWarpSpecializedILi14ENS5_IJNS4_1CILi1EEESB_SB_EEENS1_35KernelTmaWarpSpecializedCooperativeEEENS5_IJNSA_ILi128EEESF_NSA_ILi32EEEEEENS_6half_tENS5_IJSB_llEEESI_SJ_NS4_8TiledMMAINS4_8MMA_AtomIJNS4_4SM904GMMA26MMA_64x128x16_F32F16F16_SSILNSN_5MajorE1ELSP_1ELNSN_7ScaleInE1ELSQ_1EEEEEENS4_6LayoutINS5_IJNSA_ILi2EEESB_SB_EEENS5_IJSB_NSA_ILi0EEESW_EEEEENS5_IJNS4_10UnderscoreESZ_SZ_EEEEENS4_13SM90_TMA_LOADENS4_14ComposedLayoutINS4_7SwizzleILi3ELi4ELi3EEENS4_18smem_ptr_flag_bitsILi16EEENST_INS5_IJNSA_ILi64EEENSA_ILi8EEEEEENS5_IJSB_S18_EEEEEEEvNS4_8identityES12_S1D_vS1E_EENS_8epilogue10collective6detail29Sm90TmaWarpSpecializedAdapterINS1H_15DefaultEpilogueISI_NS5_IJlSB_lEEES1L_NS1G_6thread17LinearCombinationISI_Li1EffLNS1M_9ScaleType4KindE0ELNS_15FloatRoundStyleE2ESI_EENS1_15EpilogueDefaultEEEEEvvEEEEvNT_6ParamsE)
        /*0014*/ 	.word	0x00000000


	//----- nvinfo : EIATTR_MIN_STACK_SIZE
	.align		4
.L_17:
        /*0018*/ 	.byte	0x04, 0x12
        /*001a*/ 	.short	(.L_19 - .L_18)
	.align		4
.L_18:
        /*001c*/ 	.word	index@(_ZN7cutlass13device_kernelINS_4gemm6kernel13GemmUniversalIN4cute5tupleIJiiiiEEENS1_10collective13CollectiveMmaINS1_34MainloopSm90TmaGmmaWarpSpecializedILi14ENS5_IJNS4_1CILi1EEESB_SB_EEENS1_35KernelTmaWarpSpecializedCooperativeEEENS5_IJNSA_ILi128EEESF_NSA_ILi32EEEEEENS_6half_tENS5_IJSB_llEEESI_SJ_NS4_8TiledMMAINS4_8MMA_AtomIJNS4_4SM904GMMA26MMA_64x128x16_F32F16F16_SSILNSN_5MajorE1ELSP_1ELNSN_7ScaleInE1ELSQ_1EEEEEENS4_6LayoutINS5_IJNSA_ILi2EEESB_SB_EEENS5_IJSB_NSA_ILi0EEESW_EEEEENS5_IJNS4_10UnderscoreESZ_SZ_EEEEENS4_13SM90_TMA_LOADENS4_14ComposedLayoutINS4_7SwizzleILi3ELi4ELi3EEENS4_18smem_ptr_flag_bitsILi16EEENST_INS5_IJNSA_ILi64EEENSA_ILi8EEEEEENS5_IJSB_S18_EEEEEEEvNS4_8identityES12_S1D_vS1E_EENS_8epilogue10collective6detail29Sm90TmaWarpSpecializedAdapterINS1H_15DefaultEpilogueISI_NS5_IJlSB_lEEES1L_NS1G_6thread17LinearCombinationISI_Li1EffLNS1M_9ScaleType4KindE0ELNS_15FloatRoundStyleE2ESI_EENS1_15EpilogueDefaultEEEEEvvEEEEvNT_6ParamsE)
        /*0020*/ 	.word	0x00000000
.L_19:


//--------------------- .nv.compat                --------------------------
	.section	.nv.compat,"",@"SHT_CUDA_COMPAT_INFO"
	.align	4
        /*0000*/ 	.byte	0x02, 0x09, 0x01, 0x00, 0x02, 0x02, 0x04, 0x00, 0x02, 0x05, 0x05, 0x00, 0x03, 0x07, 0x01, 0x01
        /*0010*/ 	.byte	0x02, 0x03, 0x01, 0x00, 0x02, 0x06, 0x01, 0x00, 0x04, 0x0b, 0x08, 0x00, 0x00, 0x00, 0x00, 0x00
        /*0020*/ 	.byte	0x00, 0x00, 0x00, 0x00


//--------------------- .nv.info._ZN7cutlass13device_kernelINS_4gemm6kernel13GemmUniversalIN4cute5tupleIJiiiiEEENS1_10collective13CollectiveMmaINS1_34MainloopSm90TmaGmmaWarpSpecializedILi14ENS5_IJNS4_1CILi1EEESB_SB_EEENS1_35KernelTmaWarpSpecializedCooperativeEEENS5_IJNSA_ILi128EEESF_NSA_ILi32EEEEEENS_6half_tENS5_IJSB_llEEESI_SJ_NS4_8TiledMMAINS4_8MMA_AtomIJNS4_4SM904GMMA26MMA_64x128x16_F32F16F16_SSILNSN_5MajorE1ELSP_1ELNSN_7ScaleInE1ELSQ_1EEEEEENS4_6LayoutINS5_IJNSA_ILi2EEESB_SB_EEENS5_IJSB_NSA_ILi0EEESW_EEEEENS5_IJNS4_10UnderscoreESZ_SZ_EEEEENS4_13SM90_TMA_LOADENS4_14ComposedLayoutINS4_7SwizzleILi3ELi4ELi3EEENS4_18smem_ptr_flag_bitsILi16EEENST_INS5_IJNSA_ILi64EEENSA_ILi8EEEEEENS5_IJSB_S18_EEEEEEEvNS4_8identityES12_S1D_vS1E_EENS_8epilogue10collective6detail29Sm90TmaWarpSpecializedAdapterINS1H_15DefaultEpilogueISI_NS5_IJlSB_lEEES1L_NS1G_6thread17LinearCombinationISI_Li1EffLNS1M_9ScaleType4KindE0ELNS_15FloatRoundStyleE2ESI_EENS1_15EpilogueDefaultEEEEEvvEEEEvNT_6ParamsE --------------------------
	.section	.nv.info._ZN7cutlass13device_kernelINS_4gemm6kernel13GemmUniversalIN4cute5tupleIJiiiiEEENS1_10collective13CollectiveMmaINS1_34MainloopSm90TmaGmmaWarpSpecializedILi14ENS5_IJNS4_1CILi1EEESB_SB_EEENS1_35KernelTmaWarpSpecializedCooperativeEEENS5_IJNSA_ILi128EEESF_NSA_ILi32EEEEEENS_6half_tENS5_IJSB_llEEESI_SJ_NS4_8TiledMMAINS4_8MMA_AtomIJNS4_4SM904GMMA26MMA_64x128x16_F32F16F16_SSILNSN_5MajorE1ELSP_1ELNSN_7ScaleInE1ELSQ_1EEEEEENS4_6LayoutINS5_IJNSA_ILi2EEESB_SB_EEENS5_IJSB_NSA_ILi0EEESW_EEEEENS5_IJNS4_10UnderscoreESZ_SZ_EEEEENS4_13SM90_TMA_LOADENS4_14ComposedLayoutINS4_7SwizzleILi3ELi4ELi3EEENS4_18smem_ptr_flag_bitsILi16EEENST_INS5_IJNSA_ILi64EEENSA_ILi8EEEEEENS5_IJSB_S18_EEEEEEEvNS4_8identityES12_S1D_vS1E_EENS_8epilogue10collective6detail29Sm90TmaWarpSpecializedAdapterINS1H_15DefaultEpilogueISI_NS5_IJlSB_lEEES1L_NS1G_6thread17LinearCombinationISI_Li1EffLNS1M_9ScaleType4KindE0ELNS_15FloatRoundStyleE2ESI_EENS1_15EpilogueDefaultEEEEEvvEEEEvNT_6ParamsE,"",@"SHT_CUDA_INFO"
	.sectionflags	@""
	.align	4


	//----- nvinfo : EIATTR_CUDA_API_VERSION
	.align		4
        /*0000*/ 	.byte	0x04, 0x37
        /*0002*/ 	.short	(.L_21 - .L_20)
.L_20:
        /*0004*/ 	.word	0x00000082


	//----- nvinfo : EIATTR_KPARAM_INFO
	.align		4
.L_21:
        /*0008*/ 	.byte	0x04, 0x17
        /*000a*/ 	.short	(.L_23 - .L_22)
.L_22:
        /*000c*/ 	.word	0x00000000
        /*0010*/ 	.short	0x0000
        /*0012*/ 	.short	0x0070
        /*0014*/ 	.byte	0x00, 0xf0, 0x01, 0x10


	//----- nvinfo : EIATTR_SPARSE_MMA_MASK
	.align		4
.L_23:
        /*0018*/ 	.byte	0x03, 0x50
        /*001a*/ 	.short	0x0000


	//----- nvinfo : EIATTR_MAXREG_COUNT
	.align		4
        /*001c*/ 	.byte	0x03, 0x1b
        /*001e*/ 	.short	0x00a8


	//----- nvinfo : EIATTR_NUM_BARRIERS
	.align		4
        /*0020*/ 	.byte	0x02, 0x4c
        /*0022*/ 	.byte	0x01
	.zero		1


	//----- nvinfo : EIATTR_EXTERNS
	.align		4
        /*0024*/ 	.byte	0x04, 0x0f
        /*0026*/ 	.short	(.L_25 - .L_24)


	//   ....[0]....
	.align		4
.L_24:
        /*0028*/ 	.word	index@(__assertfail)


	//----- nvinfo : EIATTR_MERCURY_ISA_VERSION
	.align		4
.L_25:
        /*002c*/ 	.byte	0x03, 0x5f
        /*002e*/ 	.short	0x0101


	//----- nvinfo : EIATTR_INT_WARP_WIDE_INSTR_OFFSETS
	.align		4
        /*0030*/ 	.byte	0x04, 0x31
        /*0032*/ 	.short	(.L_27 - .L_26)


	//   ....[0]....
.L_26:
        /*0034*/ 	.word	0x00000520


	//   ....[1]....
        /*0038*/ 	.word	0x00000550


	//   ....[2]....
        /*003c*/ 	.word	0x00000630


	//----- nvinfo : EIATTR_COOP_GROUP_MASK_REGIDS
	.align		4
.L_27:
        /*0040*/ 	.byte	0x04, 0x29
        /*0042*/ 	.short	(.L_29 - .L_28)


	//   ....[0]....
.L_28:
        /*0044*/ 	.word	0xffffffff


	//   ....[1]....
        /*0048*/ 	.word	0xffffffff


	//   ....[2]....
        /*004c*/ 	.word	0xffffffff


	//   ....[3]....
        /*0050*/ 	.word	0xffffffff


	//   ....[4]....
        /*0054*/ 	.word	0xffffffff


	//----- nvinfo : EIATTR_COOP_GROUP_INSTR_OFFSETS
	.align		4
.L_29:
        /*0058*/ 	.byte	0x04, 0x28
        /*005a*/ 	.short	(.L_31 - .L_30)


	//   ....[0]....
.L_30:
        /*005c*/ 	.word	0x00000060


	//   ....[1]....
        /*0060*/ 	.word	0x00000070


	//   ....[2]....
        /*0064*/ 	.word	0x00000130


	//   ....[3]....
        /*0068*/ 	.word	0x00000430


	//   ....[4]....
        /*006c*/ 	.word	0x000010e0


	//----- nvinfo : EIATTR_REG_RECONFIG
	.align		4
.L_31:
        /*0070*/ 	.byte	0x01, 0x54
	.zero		2


	//----- nvinfo : EIATTR_SYSCALL_OFFSETS
	.align		4
        /*0074*/ 	.byte	0x04, 0x46
        /*0076*/ 	.short	(.L_33 - .L_32)


	//   ....[0]....
.L_32:
        /*0078*/ 	.word	0x000012a0


	//----- nvinfo : EIATTR_MBARRIER_INSTR_OFFSETS
	.align		4
.L_33:
        /*007c*/ 	.byte	0x04, 0x39
        /*007e*/ 	.short	(.L_35 - .L_34)


	//   ....[0]....
.L_34:
        /*0080*/ 	.word	0x00000250
        /*0084*/ 	.word	0x000000ff
        /*0088*/ 	.word	0x00000000
        /*008c*/ 	.short	0x0100
        /*008e*/ 	.byte	0x08
	.zero		1


	//   ....[1]....
        /*0090*/ 	.word	0x00000260
        /*0094*/ 	.word	0x000000ff
        /*0098*/ 	.word	0x00000070
        /*009c*/ 	.short	0x0100
        /*009e*/ 	.byte	0x08
	.zero		1


	//   ....[2]....
        /*00a0*/ 	.word	0x00000270
        /*00a4*/ 	.word	0x000000ff
        /*00a8*/ 	.word	0x00000008
        /*00ac*/ 	.short	0x0100
        /*00ae*/ 	.byte	0x08
	.zero		1


	//   ....[3]....
        /*00b0*/ 	.word	0x00000280
        /*00b4*/ 	.word	0x000000ff
        /*00b8*/ 	.word	0x00000078
        /*00bc*/ 	.short	0x0100
        /*00be*/ 	.byte	0x08
	.zero		1


	//   ....[4]....
        /*00c0*/ 	.word	0x00000290
        /*00c4*/ 	.word	0x000000ff
        /*00c8*/ 	.word	0x00000010
        /*00cc*/ 	.short	0x0100
        /*00ce*/ 	.byte	0x08
	.zero		1


	//   ....[5]....
        /*00d0*/ 	.word	0x000002a0
        /*00d4*/ 	.word	0x000000ff
        /*00d8*/ 	.word	0x00000080
        /*00dc*/ 	.short	0x0100
        /*00de*/ 	.byte	0x08
	.zero		1


	//   ....[6]....
        /*00e0*/ 	.word	0x000002b0
        /*00e4*/ 	.word	0x000000ff
        /*00e8*/ 	.word	0x00000018
        /*00ec*/ 	.short	0x0100
        /*00ee*/ 	.byte	0x08
	.zero		1


	//   ....[7]....
        /*00f0*/ 	.word	0x000002c0
        /*00f4*/ 	.word	0x000000ff
        /*00f8*/ 	.word	0x00000088
        /*00fc*/ 	.short	0x0100
        /*00fe*/ 	.byte	0x08
	.zero		1


	//   ....[8]....
        /*0100*/ 	.word	0x000002d0
        /*0104*/ 	.word	0x000000ff
        /*0108*/ 	.word	0x00000020
        /*010c*/ 	.short	0x0100
        /*010e*/ 	.byte	0x08
	.zero		1


	//   ....[9]....
        /*0110*/ 	.word	0x000002e0
        /*0114*/ 	.word	0x000000ff
        /*0118*/ 	.word	0x00000090
        /*011c*/ 	.short	0x0100
        /*011e*/ 	.byte	0x08
	.zero		1


	//   ....[10]....
        /*0120*/ 	.word	0x000002f0
        /*0124*/ 	.word	0x000000ff
        /*0128*/ 	.word	0x00000028
        /*012c*/ 	.short	0x0100
        /*012e*/ 	.byte	0x08
	.zero		1


	//   ....[11]....
        /*0130*/ 	.word	0x00000300
        /*0134*/ 	.word	0x000000ff
        /*0138*/ 	.word	0x00000098
        /*013c*/ 	.short	0x0100
        /*013e*/ 	.byte	0x08
	.zero		1


	//   ....[12]....
        /*0140*/ 	.word	0x00000310
        /*0144*/ 	.word	0x000000ff
        /*0148*/ 	.word	0x00000030
        /*014c*/ 	.short	0x0100
        /*014e*/ 	.byte	0x08
	.zero		1


	//   ....[13]....
        /*0150*/ 	.word	0x00000320
        /*0154*/ 	.word	0x000000ff
        /*0158*/ 	.word	0x000000a0
        /*015c*/ 	.short	0x0100
        /*015e*/ 	.byte	0x08
	.zero		1


	//   ....[14]....
        /*0160*/ 	.word	0x00000330
        /*0164*/ 	.word	0x000000ff
        /*0168*/ 	.word	0x00000038
        /*016c*/ 	.short	0x0100
        /*016e*/ 	.byte	0x08
	.zero		1


	//   ....[15]....
        /*0170*/ 	.word	0x00000340
        /*0174*/ 	.word	0x000000ff
        /*0178*/ 	.word	0x000000a8
        /*017c*/ 	.short	0x0100
        /*017e*/ 	.byte	0x08
	.zero		1


	//   ....[16]....
        /*0180*/ 	.word	0x00000350
        /*0184*/ 	.word	0x000000ff
        /*0188*/ 	.word	0x00000040
        /*018c*/ 	.short	0x0100
        /*018e*/ 	.byte	0x08
	.zero		1


	//   ....[17]....
        /*0190*/ 	.word	0x00000360
        /*0194*/ 	.word	0x000000ff
        /*0198*/ 	.word	0x000000b0
        /*019c*/ 	.short	0x0100
        /*019e*/ 	.byte	0x08
	.zero		1


	//   ....[18]....
        /*01a0*/ 	.word	0x00000370
        /*01a4*/ 	.word	0x000000ff
        /*01a8*/ 	.word	0x00000048
        /*01ac*/ 	.short	0x0100
        /*01ae*/ 	.byte	0x08
	.zero		1


	//   ....[19]....
        /*01b0*/ 	.word	0x00000380
        /*01b4*/ 	.word	0x000000ff
        /*01b8*/ 	.word	0x000000b8
        /*01bc*/ 	.short	0x0100
        /*01be*/ 	.byte	0x08
	.zero		1


	//   ....[20]....
        /*01c0*/ 	.word	0x00000390
        /*01c4*/ 	.word	0x000000ff
        /*01c8*/ 	.word	0x00000050
        /*01cc*/ 	.short	0x0100
        /*01ce*/ 	.byte	0x08
	.zero		1


	//   ....[21]....
        /*01d0*/ 	.word	0x000003a0
        /*01d4*/ 	.word	0x000000ff
        /*01d8*/ 	.word	0x000000c0
        /*01dc*/ 	.short	0x0100
        /*01de*/ 	.byte	0x08
	.zero		1


	//   ....[22]....
        /*01e0*/ 	.word	0x000003b0
        /*01e4*/ 	.word	0x000000ff
        /*01e8*/ 	.word	0x00000058
        /*01ec*/ 	.short	0x0100
        /*01ee*/ 	.byte	0x08
	.zero		1


	//   ....[23]....
        /*01f0*/ 	.word	0x000003c0
        /*01f4*/ 	.word	0x000000ff
        /*01f8*/ 	.word	0x000000c8
        /*01fc*/ 	.short	0x0100
        /*01fe*/ 	.byte	0x08
	.zero		1


	//   ....[24]....
        /*0200*/ 	.word	0x000003d0
        /*0204*/ 	.word	0x000000ff
        /*0208*/ 	.word	0x00000060
        /*020c*/ 	.short	0x0100
        /*020e*/ 	.byte	0x08
	.zero		1


	//   ....[25]....
        /*0210*/ 	.word	0x000003e0
        /*0214*/ 	.word	0x000000ff
        /*0218*/ 	.word	0x000000d0
        /*021c*/ 	.short	0x0100
        /*021e*/ 	.byte	0x08
	.zero		1


	//   ....[26]....
        /*0220*/ 	.word	0x000003f0
        /*0224*/ 	.word	0x000000ff
        /*0228*/ 	.word	0x00000068
        /*022c*/ 	.short	0x0100
        /*022e*/ 	.byte	0x08
	.zero		1


	//   ....[27]....
        /*0230*/ 	.word	0x00000400
        /*0234*/ 	.word	0x000000ff
        /*0238*/ 	.word	0x000000d8
        /*023c*/ 	.short	0x0100
        /*023e*/ 	.byte	0x08
	.zero		1


	//   ....[28]....
        /*0240*/ 	.word	0x000006a0
        /*0244*/ 	.word	0x000000ff
        /*0248*/ 	.word	0x000000f0
        /*024c*/ 	.short	0x0100
        /*024e*/ 	.byte	0x06
	.zero		1


	//   ....[29]....
        /*0250*/ 	.word	0x00000700
        /*0254*/ 	.word	0x000000ff
        /*0258*/ 	.word	0x000000f8
        /*025c*/ 	.short	0x0100
        /*025e*/ 	.byte	0x06
	.zero		1


	//   ....[30]....
        /*0260*/ 	.word	0x00001320
        /*0264*/ 	.word	0x00000003
        /*0268*/ 	.word	0x00000000
        /*026c*/ 	.short	0x010a
        /*026e*/ 	.byte	0x3f
	.zero		1


	//   ....[31]....
        /*0270*/ 	.word	0x00001360
        /*0274*/ 	.word	0x00000003
        /*0278*/ 	.word	0x00000000
        /*027c*/ 	.short	0x010a
        /*027e*/ 	.byte	0x3f
	.zero		1


	//   ....[32]....
        /*0280*/ 	.word	0x000015f0
        /*0284*/ 	.word	0x000000ff
        /*0288*/ 	.word	0x00000000
        /*028c*/ 	.short	0x010a
        /*028e*/ 	.byte	0x04
	.zero		1


	//   ....[33]....
        /*0290*/ 	.word	0x00001630
        /*0294*/ 	.word	0x000000ff
        /*0298*/ 	.word	0x00000000
        /*029c*/ 	.short	0x010a
        /*029e*/ 	.byte	0x04
	.zero		1


	//   ....[34]....
        /*02a0*/ 	.word	0x00001790
        /*02a4*/ 	.word	0x000000ff
        /*02a8*/ 	.word	0x00000000
        /*02ac*/ 	.short	0x0101
        /*02ae*/ 	.byte	0x04
	.zero		1


	//   ....[35]....
        /*02b0*/ 	.word	0x000019a0
        /*02b4*/ 	.word	0x000000ff
        /*02b8*/ 	.word	0x00000000
        /*02bc*/ 	.short	0x0101
        /*02be*/ 	.byte	0x06
	.zero		1


	//   ....[36]....
        /*02c0*/ 	.word	0x00006d70
        /*02c4*/ 	.word	0x0000000e
        /*02c8*/ 	.word	0x00000070
        /*02cc*/ 	.short	0x010a
        /*02ce*/ 	.byte	0x3f
	.zero		1


	//   ....[37]....
        /*02d0*/ 	.word	0x00007170
        /*02d4*/ 	.word	0x00000006
        /*02d8*/ 	.word	0x000000f8
        /*02dc*/ 	.short	0x0101
        /*02de*/ 	.byte	0x3f
	.zero		1


	//   ....[38]....
        /*02e0*/ 	.word	0x000078a0
        /*02e4*/ 	.word	0x00000007
        /*02e8*/ 	.word	0x00000000
        /*02ec*/ 	.short	0x010a
        /*02ee*/ 	.byte	0x3f
	.zero		1


	//   ....[39]....
        /*02f0*/ 	.word	0x00007920
        /*02f4*/ 	.word	0x00000009
        /*02f8*/ 	.word	0x00000000
        /*02fc*/ 	.short	0x010a
        /*02fe*/ 	.byte	0x3f
	.zero		1


	//   ....[40]....
        /*0300*/ 	.word	0x000079b0
        /*0304*/ 	.word	0x00000006
        /*0308*/ 	.word	0x00000000
        /*030c*/ 	.short	0x010a
        /*030e*/ 	.byte	0x3f
	.zero		1


	//   ....[41]....
        /*0310*/ 	.word	0x00007a40
        /*0314*/ 	.word	0x00000009
        /*0318*/ 	.word	0x00000000
        /*031c*/ 	.short	0x010a
        /*031e*/ 	.byte	0x3f
	.zero		1


	//   ....[42]....
        /*0320*/ 	.word	0x00007ad0
        /*0324*/ 	.word	0x00000006
        /*0328*/ 	.word	0x00000000
        /*032c*/ 	.short	0x010a
        /*032e*/ 	.byte	0x3f
	.zero		1


	//   ....[43]....
        /*0330*/ 	.word	0x00007b60
        /*0334*/ 	.word	0x00000009
        /*0338*/ 	.word	0x00000000
        /*033c*/ 	.short	0x010a
        /*033e*/ 	.byte	0x3f
	.zero		1


	//   ....[44]....
        /*0340*/ 	.word	0x00007bf0
        /*0344*/ 	.word	0x00000006
        /*0348*/ 	.word	0x00000000
        /*034c*/ 	.short	0x010a
        /*034e*/ 	.byte	0x3f
	.zero		1


	//   ....[45]....
        /*0350*/ 	.word	0x00007c80
        /*0354*/ 	.word	0x00000009
        /*0358*/ 	.word	0x00000000
        /*035c*/ 	.short	0x010a
        /*035e*/ 	.byte	0x3f
	.zero		1


	//   ....[46]....
        /*0360*/ 	.word	0x00007d10
        /*0364*/ 	.word	0x00000006
        /*0368*/ 	.word	0x00000000
        /*036c*/ 	.short	0x010a
        /*036e*/ 	.byte	0x3f
	.zero		1


	//   ....[47]....
        /*0370*/ 	.word	0x00007da0
        /*0374*/ 	.word	0x00000009
        /*0378*/ 	.word	0x00000000
        /*037c*/ 	.short	0x010a
        /*037e*/ 	.byte	0x3f
	.zero		1


	//   ....[48]....
        /*0380*/ 	.word	0x00007e30
        /*0384*/ 	.word	0x00000006
        /*0388*/ 	.word	0x00000000
        /*038c*/ 	.short	0x010a
        /*038e*/ 	.byte	0x3f
	.zero		1


	//   ....[49]....
        /*0390*/ 	.word	0x00007ec0
        /*0394*/ 	.word	0x00000009
        /*0398*/ 	.word	0x00000000
        /*039c*/ 	.short	0x010a
        /*039e*/ 	.byte	0x3f
	.zero		1


	//   ....[50]....
        /*03a0*/ 	.word	0x00007f50
        /*03a4*/ 	.word	0x00000006
        /*03a8*/ 	.word	0x00000000
        /*03ac*/ 	.short	0x010a
        /*03ae*/ 	.byte	0x3f
	.zero		1


	//   ....[51]....
        /*03b0*/ 	.word	0x00007fe0
        /*03b4*/ 	.word	0x00000003
        /*03b8*/ 	.word	0x00000000
        /*03bc*/ 	.short	0x010a
        /*03be*/ 	.byte	0x3f
	.zero		1


	//   ....[52]....
        /*03c0*/ 	.word	0x00008040
        /*03c4*/ 	.word	0x00000003
        /*03c8*/ 	.word	0x00000000
        /*03cc*/ 	.short	0x010a
        /*03ce*/ 	.byte	0x3f
	.zero		1


	//   ....[53]....
        /*03d0*/ 	.word	0x000080a0
        /*03d4*/ 	.word	0x00000004
        /*03d8*/ 	.word	0x00000000
        /*03dc*/ 	.short	0x010a
        /*03de*/ 	.byte	0x3f
	.zero		1


	//   ....[54]....
        /*03e0*/ 	.word	0x00008170
        /*03e4*/ 	.word	0x0000000e
        /*03e8*/ 	.word	0x00000070
        /*03ec*/ 	.short	0x010a
        /*03ee*/ 	.byte	0x3f
	.zero		1


	//   ....[55]....
        /*03f0*/ 	.word	0x00008240
        /*03f4*/ 	.word	0x00000007
        /*03f8*/ 	.word	0x00000000
        /*03fc*/ 	.short	0x010a
        /*03fe*/ 	.byte	0x3f
	.zero		1


	//   ....[56]....
        /*0400*/ 	.word	0x00008290
        /*0404*/ 	.word	0x00000009
        /*0408*/ 	.word	0x00000000
        /*040c*/ 	.short	0x010a
        /*040e*/ 	.byte	0x3f
	.zero		1


	//   ....[57]....
        /*0410*/ 	.word	0x000082e0
        /*0414*/ 	.word	0x00000006
        /*0418*/ 	.word	0x00000000
        /*041c*/ 	.short	0x010a
        /*041e*/ 	.byte	0x3f
	.zero		1


	//   ....[58]....
        /*0420*/ 	.word	0x00008330
        /*0424*/ 	.word	0x00000009
        /*0428*/ 	.word	0x00000000
        /*042c*/ 	.short	0x010a
        /*042e*/ 	.byte	0x3f
	.zero		1


	//   ....[59]....
        /*0430*/ 	.word	0x00008380
        /*0434*/ 	.word	0x00000006
        /*0438*/ 	.word	0x00000000
        /*043c*/ 	.short	0x010a
        /*043e*/ 	.byte	0x3f
	.zero		1


	//   ....[60]....
        /*0440*/ 	.word	0x000083d0
        /*0444*/ 	.word	0x00000009
        /*0448*/ 	.word	0x00000000
        /*044c*/ 	.short	0x010a
        /*044e*/ 	.byte	0x3f
	.zero		1


	//   ....[61]....
        /*0450*/ 	.word	0x00008420
        /*0454*/ 	.word	0x00000006
        /*0458*/ 	.word	0x00000000
        /*045c*/ 	.short	0x010a
        /*045e*/ 	.byte	0x3f
	.zero		1


	//   ....[62]....
        /*0460*/ 	.word	0x00008470
        /*0464*/ 	.word	0x00000009
        /*0468*/ 	.word	0x00000000
        /*046c*/ 	.short	0x010a
        /*046e*/ 	.byte	0x3f
	.zero		1


	//   ....[63]....
        /*0470*/ 	.word	0x000084c0
        /*0474*/ 	.word	0x00000006
        /*0478*/ 	.word	0x00000000
        /*047c*/ 	.short	0x010a
        /*047e*/ 	.byte	0x3f
	.zero		1


	//   ....[64]....
        /*0480*/ 	.word	0x00008510
        /*0484*/ 	.word	0x00000009
        /*0488*/ 	.word	0x00000000
        /*048c*/ 	.short	0x010a
        /*048e*/ 	.byte	0x3f
	.zero		1


	//   ....[65]....
        /*0490*/ 	.word	0x00008560
        /*0494*/ 	.word	0x00000006
        /*0498*/ 	.word	0x00000000
        /*049c*/ 	.short	0x010a
        /*049e*/ 	.byte	0x3f
	.zero		1


	//   ....[66]....
        /*04a0*/ 	.word	0x000085b0
        /*04a4*/ 	.word	0x00000009
        /*04a8*/ 	.word	0x00000000
        /*04ac*/ 	.short	0x010a
        /*04ae*/ 	.byte	0x3f
	.zero		1


	//   ....[67]....
        /*04b0*/ 	.word	0x00008600
        /*04b4*/ 	.word	0x00000006
        /*04b8*/ 	.word	0x00000000
        /*04bc*/ 	.short	0x010a
        /*04be*/ 	.byte	0x3f
	.zero		1


	//----- nvinfo : EIATTR_NUM_MBARRIERS
	.align		4
.L_35:
        /*04c0*/ 	.byte	0x03, 0x38
        /*04c2*/ 	.short	0x001e


	//----- nvinfo : EIATTR_EXIT_INSTR_OFFSETS
	.align		4
        /*04c4*/ 	.byte	0x04, 0x1c
        /*04c6*/ 	.short	(.L_37 - .L_36)


	//   ....[0]....
.L_36:
        /*04c8*/ 	.word	0x00000750


	//   ....[1]....
        /*04cc*/ 	.word	0x00001010


	//   ....[2]....
        /*04d0*/ 	.word	0x000063b0


	//   ....[3]....
        /*04d4*/ 	.word	0x000069e0


	//   ....[4]....
        /*04d8*/ 	.word	0x00008030


	//----- nvinfo : EIATTR_MAX_THREADS
	.align		4
.L_37:
        /*04dc*/ 	.byte	0x04, 0x05
        /*04de*/ 	.short	(.L_39 - .L_38)
.L_38:
        /*04e0*/ 	.word	0x00000180
        /*04e4*/ 	.word	0x00000001
        /*04e8*/ 	.word	0x00000001


	//----- nvinfo : EIATTR_CRS_STACK_SIZE
	.align		4
.L_39:
        /*04ec*/ 	.byte	0x04, 0x1e
        /*04ee*/ 	.short	(.L_41 - .L_40)
.L_40:
        /*04f0*/ 	.word	0x00000000


	//----- nvinfo : EIATTR_CBANK_PARAM_SIZE
	.align		4
.L_41:
        /*04f4*/ 	.byte	0x03, 0x19
        /*04f6*/ 	.short	0x0470


	//----- nvinfo : EIATTR_PARAM_CBANK
	.align		4
        /*04f8*/ 	.byte	0x04, 0x0a
        /*04fa*/ 	.short	(.L_43 - .L_42)
	.align		4
.L_42:
        /*04fc*/ 	.word	index@(.nv.constant0._ZN7cutlass13device_kernelINS_4gemm6kernel13GemmUniversalIN4cute5tupleIJiiiiEEENS1_10collective13CollectiveMmaINS1_34MainloopSm90TmaGmmaWarpSpecializedILi14ENS5_IJNS4_1CILi1EEESB_SB_EEENS1_35KernelTmaWarpSpecializedCooperativeEEENS5_IJNSA_ILi128EEESF_NSA_ILi32EEEEEENS_6half_tENS5_IJSB_llEEESI_SJ_NS4_8TiledMMAINS4_8MMA_AtomIJNS4_4SM904GMMA26MMA_64x128x16_F32F16F16_SSILNSN_5MajorE1ELSP_1ELNSN_7ScaleInE1ELSQ_1EEEEEENS4_6LayoutINS5_IJNSA_ILi2EEESB_SB_EEENS5_IJSB_NSA_ILi0EEESW_EEEEENS5_IJNS4_10UnderscoreESZ_SZ_EEEEENS4_13SM90_TMA_LOADENS4_14ComposedLayoutINS4_7SwizzleILi3ELi4ELi3EEENS4_18smem_ptr_flag_bitsILi16EEENST_INS5_IJNSA_ILi64EEENSA_ILi8EEEEEENS5_IJSB_S18_EEEEEEEvNS4_8identityES12_S1D_vS1E_EENS_8epilogue10collective6detail29Sm90TmaWarpSpecializedAdapterINS1H_15DefaultEpilogueISI_NS5_IJlSB_lEEES1L_NS1G_6thread17LinearCombinationISI_Li1EffLNS1M_9ScaleType4KindE0ELNS_15FloatRoundStyleE2ESI_EENS1_15EpilogueDefaultEEEEEvvEEEEvNT_6ParamsE)
        /*0500*/ 	.short	0x0210
        /*0502*/ 	.short	0x0470


	//----- nvinfo : EIATTR_SW_WAR
	.align		4
.L_43:
        /*0504*/ 	.byte	0x04, 0x36
        /*0506*/ 	.short	(.L_45 - .L_44)
.L_44:
        /*0508*/ 	.word	0x00000008
.L_45:


//--------------------- .nv.callgraph             --------------------------
	.section	.nv.callgraph,"",@"SHT_CUDA_CALLGRAPH"
	.align	4
	.sectionentsize	8
	.align		4
        /*0000*/ 	.word	0x00000000
	.align		4
        /*0004*/ 	.word	0xffffffff
	.align		4
        /*0008*/ 	.word	index@(_ZN7cutlass13device_kernelINS_4gemm6kernel13GemmUniversalIN4cute5tupleIJiiiiEEENS1_10collective13CollectiveMmaINS1_34MainloopSm90TmaGmmaWarpSpecializedILi14ENS5_IJNS4_1CILi1EEESB_SB_EEENS1_35KernelTmaWarpSpecializedCooperativeEEENS5_IJNSA_ILi128EEESF_NSA_ILi32EEEEEENS_6half_tENS5_IJSB_llEEESI_SJ_NS4_8TiledMMAINS4_8MMA_AtomIJNS4_4SM904GMMA26MMA_64x128x16_F32F16F16_SSILNSN_5MajorE1ELSP_1ELNSN_7ScaleInE1ELSQ_1EEEEEENS4_6LayoutINS5_IJNSA_ILi2EEESB_SB_EEENS5_IJSB_NSA_ILi0EEESW_EEEEENS5_IJNS4_10UnderscoreESZ_SZ_EEEEENS4_13SM90_TMA_LOADENS4_14ComposedLayoutINS4_7SwizzleILi3ELi4ELi3EEENS4_18smem_ptr_flag_bitsILi16EEENST_INS5_IJNSA_ILi64EEENSA_ILi8EEEEEENS5_IJSB_S18_EEEEEEEvNS4_8identityES12_S1D_vS1E_EENS_8epilogue10collective6detail29Sm90TmaWarpSpecializedAdapterINS1H_15DefaultEpilogueISI_NS5_IJlSB_lEEES1L_NS1G_6thread17LinearCombinationISI_Li1EffLNS1M_9ScaleType4KindE0ELNS_15FloatRoundStyleE2ESI_EENS1_15EpilogueDefaultEEEEEvvEEEEvNT_6ParamsE)
	.align		4
        /*000c*/ 	.word	index@(__assertfail)
	.align		4
        /*0010*/ 	.word	0x00000000
	.align		4
        /*0014*/ 	.word	0xfffffffe
	.align		4
        /*0018*/ 	.word	0x00000000
	.align		4
        /*001c*/ 	.word	0xfffffffd
	.align		4
        /*0020*/ 	.word	0x00000000
	.align		4
        /*0024*/ 	.word	0xfffffffc


//--------------------- .nv.constant4             --------------------------
	.section	.nv.constant4,"a",@progbits
	.align	8
	.align		8
.nv.constant4:
        /*0000*/ 	.dword	__assertfail
	.align		8
        /*0008*/ 	.dword	__unnamed_1
	.align		8
        /*0010*/ 	.dword	_ZN40_INTERNAL_5c1b992e_4_k_cu_c1367e4b_218274cuda3std3__45__cpo5beginE
	.align		8
        /*0018*/ 	.dword	_ZN40_INTERNAL_5c1b992e_4_k_cu_c1367e4b_218274cuda3std3__45__cpo3endE
	.align		8
        /*0020*/ 	.dword	_ZN40_INTERNAL_5c1b992e_4_k_cu_c1367e4b_218274cuda3std3__45__cpo6cbeginE
	.align		8
        /*0028*/ 	.dword	_ZN40_INTERNAL_5c1b992e_4_k_cu_c1367e4b_218274cuda3std3__45__cpo4cendE
	.align		8
        /*0030*/ 	.dword	_ZN40_INTERNAL_5c1b992e_4_k_cu_c1367e4b_218274cuda3std3__442_GLOBAL__N__5c1b992e_4_k_cu_c1367e4b_218276ignoreE
	.align		8
        /*0038*/ 	.dword	_ZN40_INTERNAL_5c1b992e_4_k_cu_c1367e4b_218274cuda3std3__419piecewise_constructE
	.align		8
        /*0040*/ 	.dword	_ZN40_INTERNAL_5c1b992e_4_k_cu_c1367e4b_218274cuda3std3__48in_placeE
	.align		8
        /*0048*/ 	.dword	_ZN40_INTERNAL_5c1b992e_4_k_cu_c1367e4b_218274cuda3std6ranges3__45__cpo4swapE
	.align		8
        /*0050*/ 	.dword	_ZN40_INTERNAL_5c1b992e_4_k_cu_c1367e4b_218274cuda3std6ranges3__45__cpo9iter_moveE
	.align		8
        /*0058*/ 	.dword	_ZN40_INTERNAL_5c1b992e_4_k_cu_c1367e4b_218274cute7productE
	.align		8
        /*0060*/ 	.dword	_ZN40_INTERNAL_5c1b992e_4_k_cu_c1367e4b_218274cute1_E
	.align		8
        /*0068*/ 	.dword	$str$22
	.align		8
        /*0070*/ 	.dword	$str$23


//--------------------- .text._ZN7cutlass13device_kernelINS_4gemm6kernel13GemmUniversalIN4cute5tupleIJiiiiEEENS1_10collective13CollectiveMmaINS1_34MainloopSm90TmaGmmaWarpSpecializedILi14ENS5_IJNS4_1CILi1EEESB_SB_EEENS1_35KernelTmaWarpSpecializedCooperativeEEENS5_IJNSA_ILi128EEESF_NSA_ILi32EEEEEENS_6half_tENS5_IJSB_llEEESI_SJ_NS4_8TiledMMAINS4_8MMA_AtomIJNS4_4SM904GMMA26MMA_64x128x16_F32F16F16_SSILNSN_5MajorE1ELSP_1ELNSN_7ScaleInE1ELSQ_1EEEEEENS4_6LayoutINS5_IJNSA_ILi2EEESB_SB_EEENS5_IJSB_NSA_ILi0EEESW_EEEEENS5_IJNS4_10UnderscoreESZ_SZ_EEEEENS4_13SM90_TMA_LOADENS4_14ComposedLayoutINS4_7SwizzleILi3ELi4ELi3EEENS4_18smem_ptr_flag_bitsILi16EEENST_INS5_IJNSA_ILi64EEENSA_ILi8EEEEEENS5_IJSB_S18_EEEEEEEvNS4_8identityES12_S1D_vS1E_EENS_8epilogue10collective6detail29Sm90TmaWarpSpecializedAdapterINS1H_15DefaultEpilogueISI_NS5_IJlSB_lEEES1L_NS1G_6thread17LinearCombinationISI_Li1EffLNS1M_9ScaleType4KindE0ELNS_15FloatRoundStyleE2ESI_EENS1_15EpilogueDefaultEEEEEvvEEEEvNT_6ParamsE --------------------------
	.section	.text._ZN7cutlass13device_kernelINS_4gemm6kernel13GemmUniversalIN4cute5tupleIJiiiiEEENS1_10collective13CollectiveMmaINS1_34MainloopSm90TmaGmmaWarpSpecializedILi14ENS5_IJNS4_1CILi1EEESB_SB_EEENS1_35KernelTmaWarpSpecializedCooperativeEEENS5_IJNSA_ILi128EEESF_NSA_ILi32EEEEEENS_6half_tENS5_IJSB_llEEESI_SJ_NS4_8TiledMMAINS4_8MMA_AtomIJNS4_4SM904GMMA26MMA_64x128x16_F32F16F16_SSILNSN_5MajorE1ELSP_1ELNSN_7ScaleInE1ELSQ_1EEEEEENS4_6LayoutINS5_IJNSA_ILi2EEESB_SB_EEENS5_IJSB_NSA_ILi0EEESW_EEEEENS5_IJNS4_10UnderscoreESZ_SZ_EEEEENS4_13SM90_TMA_LOADENS4_14ComposedLayoutINS4_7SwizzleILi3ELi4ELi3EEENS4_18smem_ptr_flag_bitsILi16EEENST_INS5_IJNSA_ILi64EEENSA_ILi8EEEEEENS5_IJSB_S18_EEEEEEEvNS4_8identityES12_S1D_vS1E_EENS_8epilogue10collective6detail29Sm90TmaWarpSpecializedAdapterINS1H_15DefaultEpilogueISI_NS5_IJlSB_lEEES1L_NS1G_6thread17LinearCombinationISI_Li1EffLNS1M_9ScaleType4KindE0ELNS_15FloatRoundStyleE2ESI_EENS1_15EpilogueDefaultEEEEEvvEEEEvNT_6ParamsE,"ax",@progbits
	.align	128
.text._ZN7cutlass13device_kernelINS_4gemm6kernel13GemmUniversalIN4cute5tupleIJiiiiEEENS1_10collective13CollectiveMmaINS1_34MainloopSm90TmaGmmaWarpSpecializedILi14ENS5_IJNS4_1CILi1EEESB_SB_EEENS1_35KernelTmaWarpSpecializedCooperativeEEENS5_IJNSA_ILi128EEESF_NSA_ILi32EEEEEENS_6half_tENS5_IJSB_llEEESI_SJ_NS4_8TiledMMAINS4_8MMA_AtomIJNS4_4SM904GMMA26MMA_64x128x16_F32F16F16_SSILNSN_5MajorE1ELSP_1ELNSN_7ScaleInE1ELSQ_1EEEEEENS4_6LayoutINS5_IJNSA_ILi2EEESB_SB_EEENS5_IJSB_NSA_ILi0EEESW_EEEEENS5_IJNS4_10UnderscoreESZ_SZ_EEEEENS4_13SM90_TMA_LOADENS4_14ComposedLayoutINS4_7SwizzleILi3ELi4ELi3EEENS4_18smem_ptr_flag_bitsILi16EEENST_INS5_IJNSA_ILi64EEENSA_ILi8EEEEEENS5_IJSB_S18_EEEEEEEvNS4_8identityES12_S1D_vS1E_EENS_8epilogue10collective6detail29Sm90TmaWarpSpecializedAdapterINS1H_15DefaultEpilogueISI_NS5_IJlSB_lEEES1L_NS1G_6thread17LinearCombinationISI_Li1EffLNS1M_9ScaleType4KindE0ELNS_15FloatRoundStyleE2ESI_EENS1_15EpilogueDefaultEEEEEvvEEEEvNT_6ParamsE:
        .type           _ZN7cutlass13device_kernelINS_4gemm6kernel13GemmUniversalIN4cute5tupleIJiiiiEEENS1_10collective13CollectiveMmaINS1_34MainloopSm90TmaGmmaWarpSpecializedILi14ENS5_IJNS4_1CILi1EEESB_SB_EEENS1_35KernelTmaWarpSpecializedCooperativeEEENS5_IJNSA_ILi128EEESF_NSA_ILi32EEEEEENS_6half_tENS5_IJSB_llEEESI_SJ_NS4_8TiledMMAINS4_8MMA_AtomIJNS4_4SM904GMMA26MMA_64x128x16_F32F16F16_SSILNSN_5MajorE1ELSP_1ELNSN_7ScaleInE1ELSQ_1EEEEEENS4_6LayoutINS5_IJNSA_ILi2EEESB_SB_EEENS5_IJSB_NSA_ILi0EEESW_EEEEENS5_IJNS4_10UnderscoreESZ_SZ_EEEEENS4_13SM90_TMA_LOADENS4_14ComposedLayoutINS4_7SwizzleILi3ELi4ELi3EEENS4_18smem_ptr_flag_bitsILi16EEENST_INS5_IJNSA_ILi64EEENSA_ILi8EEEEEENS5_IJSB_S18_EEEEEEEvNS4_8identityES12_S1D_vS1E_EENS_8epilogue10collective6detail29Sm90TmaWarpSpecializedAdapterINS1H_15DefaultEpilogueISI_NS5_IJlSB_lEEES1L_NS1G_6thread17LinearCombinationISI_Li1EffLNS1M_9ScaleType4KindE0ELNS_15FloatRoundStyleE2ESI_EENS1_15EpilogueDefaultEEEEEvvEEEEvNT_6ParamsE,@function
        .size           _ZN7cutlass13device_kernelINS_4gemm6kernel13GemmUniversalIN4cute5tupleIJiiiiEEENS1_10collective13CollectiveMmaINS1_34MainloopSm90TmaGmmaWarpSpecializedILi14ENS5_IJNS4_1CILi1EEESB_SB_EEENS1_35KernelTmaWarpSpecializedCooperativeEEENS5_IJNSA_ILi128EEESF_NSA_ILi32EEEEEENS_6half_tENS5_IJSB_llEEESI_SJ_NS4_8TiledMMAINS4_8MMA_AtomIJNS4_4SM904GMMA26MMA_64x128x16_F32F16F16_SSILNSN_5MajorE1ELSP_1ELNSN_7ScaleInE1ELSQ_1EEEEEENS4_6LayoutINS5_IJNSA_ILi2EEESB_SB_EEENS5_IJSB_NSA_ILi0EEESW_EEEEENS5_IJNS4_10UnderscoreESZ_SZ_EEEEENS4_13SM90_TMA_LOADENS4_14ComposedLayoutINS4_7SwizzleILi3ELi4ELi3EEENS4_18smem_ptr_flag_bitsILi16EEENST_INS5_IJNSA_ILi64EEENSA_ILi8EEEEEENS5_IJSB_S18_EEEEEEEvNS4_8identityES12_S1D_vS1E_EENS_8epilogue10collective6detail29Sm90TmaWarpSpecializedAdapterINS1H_15DefaultEpilogueISI_NS5_IJlSB_lEEES1L_NS1G_6thread17LinearCombinationISI_Li1EffLNS1M_9ScaleType4KindE0ELNS_15FloatRoundStyleE2ESI_EENS1_15EpilogueDefaultEEEEEvvEEEEvNT_6ParamsE,(.L_x_215 - _ZN7cutlass13device_kernelINS_4gemm6kernel13GemmUniversalIN4cute5tupleIJiiiiEEENS1_10collective13CollectiveMmaINS1_34MainloopSm90TmaGmmaWarpSpecializedILi14ENS5_IJNS4_1CILi1EEESB_SB_EEENS1_35KernelTmaWarpSpecializedCooperativeEEENS5_IJNSA_ILi128EEESF_NSA_ILi32EEEEEENS_6half_tENS5_IJSB_llEEESI_SJ_NS4_8TiledMMAINS4_8MMA_AtomIJNS4_4SM904GMMA26MMA_64x128x16_F32F16F16_SSILNSN_5MajorE1ELSP_1ELNSN_7ScaleInE1ELSQ_1EEEEEENS4_6LayoutINS5_IJNSA_ILi2EEESB_SB_EEENS5_IJSB_NSA_ILi0EEESW_EEEEENS5_IJNS4_10UnderscoreESZ_SZ_EEEEENS4_13SM90_TMA_LOADENS4_14ComposedLayoutINS4_7SwizzleILi3ELi4ELi3EEENS4_18smem_ptr_flag_bitsILi16EEENST_INS5_IJNSA_ILi64EEENSA_ILi8EEEEEENS5_IJSB_S18_EEEEEEEvNS4_8identityES12_S1D_vS1E_EENS_8epilogue10collective6detail29Sm90TmaWarpSpecializedAdapterINS1H_15DefaultEpilogueISI_NS5_IJlSB_lEEES1L_NS1G_6thread17LinearCombinationISI_Li1EffLNS1M_9ScaleType4KindE0ELNS_15FloatRoundStyleE2ESI_EENS1_15EpilogueDefaultEEEEEvvEEEEvNT_6ParamsE)
        .other          _ZN7cutlass13device_kernelINS_4gemm6kernel13GemmUniversalIN4cute5tupleIJiiiiEEENS1_10collective13CollectiveMmaINS1_34MainloopSm90TmaGmmaWarpSpecializedILi14ENS5_IJNS4_1CILi1EEESB_SB_EEENS1_35KernelTmaWarpSpecializedCooperativeEEENS5_IJNSA_ILi128EEESF_NSA_ILi32EEEEEENS_6half_tENS5_IJSB_llEEESI_SJ_NS4_8TiledMMAINS4_8MMA_AtomIJNS4_4SM904GMMA26MMA_64x128x16_F32F16F16_SSILNSN_5MajorE1ELSP_1ELNSN_7ScaleInE1ELSQ_1EEEEEENS4_6LayoutINS5_IJNSA_ILi2EEESB_SB_EEENS5_IJSB_NSA_ILi0EEESW_EEEEENS5_IJNS4_10UnderscoreESZ_SZ_EEEEENS4_13SM90_TMA_LOADENS4_14ComposedLayoutINS4_7SwizzleILi3ELi4ELi3EEENS4_18smem_ptr_flag_bitsILi16EEENST_INS5_IJNSA_ILi64EEENSA_ILi8EEEEEENS5_IJSB_S18_EEEEEEEvNS4_8identityES12_S1D_vS1E_EENS_8epilogue10collective6detail29Sm90TmaWarpSpecializedAdapterINS1H_15DefaultEpilogueISI_NS5_IJlSB_lEEES1L_NS1G_6thread17LinearCombinationISI_Li1EffLNS1M_9ScaleType4KindE0ELNS_15FloatRoundStyleE2ESI_EENS1_15EpilogueDefaultEEEEEvvEEEEvNT_6ParamsE,@"STO_CUDA_ENTRY STV_DEFAULT"
_ZN7cutlass13device_kernelINS_4gemm6kernel13GemmUniversalIN4cute5tupleIJiiiiEEENS1_10collective13CollectiveMmaINS1_34MainloopSm90TmaGmmaWarpSpecializedILi14ENS5_IJNS4_1CILi1EEESB_SB_EEENS1_35KernelTmaWarpSpecializedCooperativeEEENS5_IJNSA_ILi128EEESF_NSA_ILi32EEEEEENS_6half_tENS5_IJSB_llEEESI_SJ_NS4_8TiledMMAINS4_8MMA_AtomIJNS4_4SM904GMMA26MMA_64x128x16_F32F16F16_SSILNSN_5MajorE1ELSP_1ELNSN_7ScaleInE1ELSQ_1EEEEEENS4_6LayoutINS5_IJNSA_ILi2EEESB_SB_EEENS5_IJSB_NSA_ILi0EEESW_EEEEENS5_IJNS4_10UnderscoreESZ_SZ_EEEEENS4_13SM90_TMA_LOADENS4_14ComposedLayoutINS4_7SwizzleILi3ELi4ELi3EEENS4_18smem_ptr_flag_bitsILi16EEENST_INS5_IJNSA_ILi64EEENSA_ILi8EEEEEENS5_IJSB_S18_EEEEEEEvNS4_8identityES12_S1D_vS1E_EENS_8epilogue10collective6detail29Sm90TmaWarpSpecializedAdapterINS1H_15DefaultEpilogueISI_NS5_IJlSB_lEEES1L_NS1G_6thread17LinearCombinationISI_Li1EffLNS1M_9ScaleType4KindE0ELNS_15FloatRoundStyleE2ESI_EENS1_15EpilogueDefaultEEEEEvvEEEEvNT_6ParamsE:
[----:B------:R-:W0:Y:S01]  /*0000*/  LDC R1, c[0x0][0x28] ;  /* 0x00000a00ff017b82 */ /* 0x000e220000000800 */
[----:B------:R-:W1:Y:S01]  /*0010*/  S2R R18, SR_TID.X ;  /* 0x0000000000127919 */ /* 0x000e620000002100 */
[----:B------:R-:W-:Y:S01]  /*0020*/  ELECT P0, URZ, PT ;  /* 0x00000000003f782f */ /* 0x000fe20003800000 */
[----:B------:R-:W-:Y:S01]  /*0030*/  BSSY B0, `(.L_x_0) ;  /* 0x000000f000007945 */ /* 0x000fe20003800000 */
[--C-:B-1----:R-:W-:Y:S02]  /*0040*/  SHF.R.U32.HI R0, RZ, 0x5, R18.reuse ;  /* 0x00000005ff007819 */ /* 0x102fe40000011612 */
[----:B------:R-:W-:-:S03]  /*0050*/  SHF.R.U32.HI R22, RZ, 0x7, R18 ;  /* 0x00000007ff167819 */ /* 0x000fc60000011612 */
[----:B------:R-:W1:Y:S04]  /*0060*/  SHFL.IDX PT, R5, R0, RZ, 0x1f ;  /* 0x00001fff00057589 */ /* 0x000e6800000e0000 */
[----:B------:R2:W3:Y:S01]  /*0070*/  SHFL.IDX PT, R8, R22, RZ, 0x1f ;  /* 0x00001fff16087589 */ /* 0x0004e200000e0000 */
[----:B-1----:R-:W-:-:S13]  /*0080*/  ISETP.NE.OR P0, PT, R5, RZ, !P0 ;  /* 0x000000ff0500720c */ /* 0x002fda0004705670 */
[----:B0-23--:R-:W-:Y:S05]  /*0090*/  @P0 BRA `(.L_x_1) ;  /* 0x0000000000200947 */ /* 0x00dfea0003800000 */
[----:B------:R-:W-:Y:S02]  /*00a0*/  ULDC.64 UR4, c[0x0][0x198] ;  /* 0x0000660000047ab9 */ /* 0x000fe40000000a00 */
[----:B------:R-:W-:Y:S02]  /*00b0*/  UIADD3 UR6, UP0, UR4, 0xf0, URZ ;  /* 0x000000f004067890 */ /* 0x000fe4000ff1e03f */
[----:B------:R-:W-:Y:S02]  /*00c0*/  UIADD3 UR4, UP1, UR4, 0x1f0, URZ ;  /* 0x000001f004047890 */ /* 0x000fe4000ff3e03f */
[----:B------:R-:W-:Y:S02]  /*00d0*/  UIADD3.X UR7, URZ, UR5, URZ, UP0, !UPT ;  /* 0x000000053f077290 */ /* 0x000fe400087fe43f */
[----:B------:R-:W-:-:S07]  /*00e0*/  UIADD3.X UR5, URZ, UR5, URZ, UP1, !UPT ;  /* 0x000000053f057290 */ /* 0x000fce0008ffe43f */
[----:B------:R0:W-:Y:S02]  /*00f0*/  UTMACCTL.PF [UR6] ;  /* 0x00000000060079b9 */ /* 0x0001e40008040000 */
[----:B------:R0:W-:Y:S02]  /*0100*/  UTMACCTL.PF [UR4] ;  /* 0x00000000040079b9 */ /* 0x0001e40008040000 */
[----:B0-----:R-:W-:Y:S01]  /*0110*/  NOP ;  /* 0x0000000000007918 */ /* 0x001fe20000000000 */
.L_x_1:
[----:B------:R-:W-:Y:S05]  /*0120*/  BSYNC B0 ;  /* 0x0000000000007941 */ /* 0x000fea0003800000 */
.L_x_0:
[----:B------:R-:W0:Y:S02]  /*0130*/  SHFL.IDX PT, R2, R0, RZ, 0x1f ;  /* 0x00001fff00027589 */ /* 0x000e2400000e0000 */
[----:B0-----:R-:W-:-:S13]  /*0140*/  ISETP.NE.AND P0, PT, R2, RZ, PT ;  /* 0x000000ff0200720c */ /* 0x001fda0003f05270 */
[----:B------:R-:W-:Y:S05]  /*0150*/  @P0 BRA `(.L_x_2) ;  /* 0x0000000000b40947 */ /* 0x000fea0003800000 */
[----:B------:R-:W-:Y:S01]  /*0160*/  ELECT P0, URZ, PT ;  /* 0x00000000003f782f */ /* 0x000fe20003800000 */
[----:B------:R-:W-:-:S12]  /*0170*/  BSSY B0, `(.L_x_2) ;  /* 0x000002b000007945 */ /* 0x000fd80003800000 */
[----:B------:R-:W-:Y:S05]  /*0180*/  @!P0 BRA `(.L_x_3) ;  /* 0x0000000000a48947 */ /* 0x000fea0003800000 */
[----:B------:R-:W0:Y:S01]  /*0190*/  S2UR UR8, SR_CgaCtaId ;  /* 0x00000000000879c3 */ /* 0x000e220000008800 */
[----:B------:R-:W-:Y:S01]  /*01a0*/  UMOV UR4, 0x400 ;  /* 0x0000040000047882 */ /* 0x000fe20000000000 */
[----:B------:R-:W-:Y:S01]  /*01b0*/  UMOV UR5, 0x1 ;  /* 0x0000000100057882 */ /* 0x000fe20000000000 */
[----:B------:R-:W-:Y:S02]  /*01c0*/  UMOV UR6, 0x100 ;  /* 0x0000010000067882 */ /* 0x000fe40000000000 */
[----:B------:R-:W-:-:S04]  /*01d0*/  UIADD3 UR6, -UR6, 0x100000, URZ ;  /* 0x0010000006067890 */ /* 0x000fc8000fffe13f */
[----:B------:R-:W-:Y:S02]  /*01e0*/  USHF.L.U32 UR7, UR6, 0xb, URZ ;  /* 0x0000000b06077899 */ /* 0x000fe4000800063f */
[----:B------:R-:W-:Y:S02]  /*01f0*/  USHF.L.U32 UR6, UR6, 0x1, URZ ;  /* 0x0000000106067899 */ /* 0x000fe4000800063f */
[----:B0-----:R-:W-:Y:S02]  /*0200*/  ULEA UR8, UR8, UR4, 0x18 ;  /* 0x0000000408087291 */ /* 0x001fe4000f8ec03f */
[----:B------:R-:W-:-:S04]  /*0210*/  UIADD3 UR4, -UR5, 0x100000, URZ ;  /* 0x0010000005047890 */ /* 0x000fc8000fffe13f */
[----:B------:R-:W-:Y:S02]  /*0220*/  USHF.L.U32 UR5, UR4, 0xb, URZ ;  /* 0x0000000b04057899 */ /* 0x000fe4000800063f */
[----:B------:R-:W-:Y:S01]  /*0230*/  USHF.L.U32 UR4, UR4, 0x1, URZ ;  /* 0x0000000104047899 */ /* 0x000fe2000800063f */
[----:B------:R-:W0:Y:S11]  /*0240*/  FENCE.VIEW.ASYNC.S ;  /* 0x00000000000073c6 */ /* 0x000e360000000000 */
[----:B0-----:R0:W1:Y:S01]  /*0250*/  SYNCS.EXCH.64 URZ, [UR8], UR4 ;  /* 0x00000004083f75b2 */ /* 0x0010620008000100 */
[----:B------:R0:W2:Y:S01]  /*0260*/  SYNCS.EXCH.64 URZ, [UR8+0x70], UR6 ;  /* 0x00007006083f75b2 */ /* 0x0000a20008000100 */
[----:B------:R0:W3:Y:S01]  /*0270*/  SYNCS.EXCH.64 URZ, [UR8+0x8], UR4 ;  /* 0x00000804083f75b2 */ /* 0x0000e20008000100 */
[----:B------:R0:W4:Y:S01]  /*0280*/  SYNCS.EXCH.64 URZ, [UR8+0x78], UR6 ;  /* 0x00007806083f75b2 */ /* 0x0001220008000100 */
[----:B------:R0:W0:Y:S01]  /*0290*/  SYNCS.EXCH.64 URZ, [UR8+0x10], UR4 ;  /* 0x00001004083f75b2 */ /* 0x0000220008000100 */
        /* <DEDUP_REMOVED lines=23> */
[----:B-1234-:R-:W-:Y:S01]  /*0410*/  NOP ;  /* 0x0000000000007918 */ /* 0x01efe20000000000 */
.L_x_3:
[----:B0-----:R-:W-:Y:S05]  /*0420*/  BSYNC B0 ;  /* 0x0000000000007941 */ /* 0x001fea0003800000 */
.L_x_2:
[----:B------:R-:W0:Y:S01]  /*0430*/  SHFL.IDX PT, R0, R0, RZ, 0x1f ;  /* 0x00001fff00007589 */ /* 0x000e2200000e0000 */
[----:B------:R-:W-:Y:S01]  /*0440*/  ELECT P0, URZ, PT ;  /* 0x00000000003f782f */ /* 0x000fe20003800000 */
[----:B------:R-:W1:Y:S01]  /*0450*/  LDC R2, c[0x0][0x65c] ;  /* 0x00019700ff027b82 */ /* 0x000e620000000800 */
[----:B------:R-:W-:Y:S01]  /*0460*/  SHF.R.S32.HI R6, RZ, 0x1f, R5 ;  /* 0x0000001fff067819 */ /* 0x000fe20000011405 */
[----:B------:R-:W2:Y:S01]  /*0470*/  S2R R3, SR_CTAID.Y ;  /* 0x0000000000037919 */ /* 0x000ea20000002600 */
[----:B------:R-:W-:Y:S01]  /*0480*/  UMOV UR4, 0x20 ;  /* 0x0000002000047882 */ /* 0x000fe20000000000 */
[----:B------:R-:W-:Y:S01]  /*0490*/  ISETP.NE.AND P2, PT, R8, RZ, PT ;  /* 0x000000ff0800720c */ /* 0x000fe20003f45270 */
[----:B------:R-:W-:Y:S01]  /*04a0*/  NOP ;  /* 0x0000000000007918 */ /* 0x000fe20000000000 */
[----:B------:R-:W3:Y:S01]  /*04b0*/  S2R R4, SR_CTAID.X ;  /* 0x0000000000047919 */ /* 0x000ee20000002500 */
[----:B------:R-:W-:Y:S01]  /*04c0*/  LEA.HI R6, R6, R5, RZ, 0x2 ;  /* 0x0000000506067211 */ /* 0x000fe200078f10ff */
[----:B------:R-:W-:Y:S01]  /*04d0*/  NOP ;  /* 0x0000000000007918 */ /* 0x000fe20000000000 */
[----:B0-----:R-:W-:-:S02]  /*04e0*/  ISETP.NE.OR P0, PT, R0, RZ, !P0 ;  /* 0x000000ff0000720c */ /* 0x001fc40004705670 */
[----:B-1----:R-:W-:-:S04]  /*04f0*/  ISETP.NE.AND P3, PT, R2, 0x1, PT ;  /* 0x000000010200780c */ /* 0x002fc80003f65270 */
[----:B------:R-:W-:Y:S02]  /*0500*/  P2R R0, PR, RZ, 0x8 ;  /* 0x00000008ff007803 */ /* 0x000fe40000000000 */
[----:B------:R-:W-:-:S05]  /*0510*/  LOP3.LUT R0, R6, 0xfffffffc, RZ, 0xc0, !PT ;  /* 0xfffffffc06007812 */ /* 0x000fca00078ec0ff */
[----:B------:R-:W-:Y:S01]  /*0520*/  VOTEU.ALL UP0, P0 ;  /* 0x00000000003f7886 */ /* 0x000fe20000000000 */
[----:B------:R-:W-:Y:S01]  /*0530*/  IMAD.IADD R0, R5, 0x1, -R0 ;  /* 0x0000000105007824 */ /* 0x000fe200078e0a00 */
[----:B------:R-:W3:Y:S01]  /*0540*/  @P3 LDC R17, c[0x0][0x10] ;  /* 0x00000400ff113b82 */ /* 0x000ee20000000800 */
[----:B------:R-:W-:Y:S01]  /*0550*/  VOTEU.ALL UP1, P0 ;  /* 0x00000000003f7886 */ /* 0x000fe20000020000 */
[----:B--2---:R-:W-:Y:S01]  /*0560*/  @P3 IMAD.MOV.U32 R6, RZ, RZ, R3 ;  /* 0x000000ffff063224 */ /* 0x004fe200078e0003 */
[----:B------:R-:W-:Y:S01]  /*0570*/  @!UP0 UMOV UR6, 0x400 ;  /* 0x0000040000068882 */ /* 0x000fe20000000000 */
[----:B------:R-:W-:-:S04]  /*0580*/  @!UP0 UIADD3 UR4, -UR4, 0x100000, URZ ;  /* 0x0010000004048890 */ /* 0x000fc8000fffe13f */
[----:B------:R-:W-:Y:S02]  /*0590*/  @!UP0 USHF.L.U32 UR5, UR4, 0xb, URZ ;  /* 0x0000000b04058899 */ /* 0x000fe4000800063f */
[----:B------:R-:W-:Y:S01]  /*05a0*/  @!UP0 USHF.L.U32 UR4, UR4, 0x1, URZ ;  /* 0x0000000104048899 */ /* 0x000fe2000800063f */
[----:B------:R-:W-:Y:S02]  /*05b0*/  @P3 IMAD.MOV.U32 R7, RZ, RZ, RZ ;  /* 0x000000ffff073224 */ /* 0x000fe400078e00ff */
[----:B------:R-:W-:Y:S01]  /*05c0*/  IMAD.MOV.U32 R5, RZ, RZ, RZ ;  /* 0x000000ffff057224 */ /* 0x000fe200078e00ff */
[----:B------:R-:W0:Y:S01]  /*05d0*/  @!UP0 S2UR UR7, SR_CgaCtaId ;  /* 0x00000000000789c3 */ /* 0x000e220000008800 */
[----:B------:R-:W-:-:S07]  /*05e0*/  @P3 IMAD.MOV.U32 R11, RZ, RZ, RZ ;  /* 0x000000ffff0b3224 */ /* 0x000fce00078e00ff */
[----:B------:R-:W1:Y:S01]  /*05f0*/  @!P3 LDC R9, c[0x0][0xc] ;  /* 0x00000300ff09bb82 */ /* 0x000e620000000800 */
[----:B---3--:R-:W-:-:S04]  /*0600*/  @P3 IMAD.WIDE.U32 R16, R4, R17, R6 ;  /* 0x0000001104103225 */ /* 0x008fc800078e0006 */
[----:B------:R-:W-:Y:S01]  /*0610*/  @P3 IMAD.IADD R17, R17, 0x1, R11 ;  /* 0x0000000111113824 */ /* 0x000fe200078e020b */
[----:B0-----:R-:W-:Y:S01]  /*0620*/  @!UP0 ULEA UR6, UR7, UR6, 0x18 ;  /* 0x0000000607068291 */ /* 0x001fe2000f8ec03f */
[----:B------:R-:W-:Y:S01]  /*0630*/  VOTEU.ALL UP0, P0 ;  /* 0x00000000003f7886 */ /* 0x000fe20000000000 */
[----:B------:R-:W-:-:S04]  /*0640*/  ISETP.NE.AND P0, PT, R0, 0x3, PT ;  /* 0x000000030000780c */ /* 0x000fc80003f05270 */
[----:B------:R-:W-:Y:S01]  /*0650*/  ISETP.EQ.OR P0, PT, R0, RZ, !P0 ;  /* 0x000000ff0000720c */ /* 0x000fe20004702670 */
[----:B-1----:R-:W-:-:S03]  /*0660*/  @!P3 IMAD.WIDE.U32 R6, R9, R3, R4 ;  /* 0x000000030906b225 */ /* 0x002fc600078e0004 */
[C---:B------:R-:W-:Y:S01]  /*0670*/  ISETP.EQ.AND P0, PT, R8.reuse, RZ, P0 ;  /* 0x000000ff0800720c */ /* 0x040fe20000702270 */
[----:B------:R-:W-:Y:S01]  /*0680*/  VIADD R8, R8, 0xffffffff ;  /* 0xffffffff08087836 */ /* 0x000fe20000000000 */
[----:B------:R-:W0:Y:S02]  /*0690*/  FENCE.VIEW.ASYNC.S ;  /* 0x00000000000073c6 */ /* 0x000e240000000000 */
[----:B0-----:R0:W1:Y:S01]  /*06a0*/  @!UP0 SYNCS.EXCH.64 URZ, [UR6+0xf0], UR4 ;  /* 0x0000f004063f85b2 */ /* 0x0010620008000100 */
[----:B------:R-:W-:Y:S01]  /*06b0*/  @!P3 IMAD.MOV.U32 R16, RZ, RZ, R6 ;  /* 0x000000ffff10b224 */ /* 0x000fe200078e0006 */
[----:B------:R-:W-:Y:S01]  /*06c0*/  SEL R19, RZ, 0x1, !P0 ;  /* 0x00000001ff137807 */ /* 0x000fe20004000000 */
[----:B------:R-:W-:Y:S01]  /*06d0*/  @!P3 IMAD.MOV.U32 R17, RZ, RZ, R7 ;  /* 0x000000ffff11b224 */ /* 0x000fe200078e0007 */
[----:B------:R-:W-:-:S04]  /*06e0*/  ISETP.GE.U32.AND P1, PT, R8, 0x2, PT ;  /* 0x000000020800780c */ /* 0x000fc80003f26070 */
[----:B------:R-:W-:Y:S01]  /*06f0*/  SEL R19, R19, 0x2, P1 ;  /* 0x0000000213137807 */ /* 0x000fe20000800000 */
[----:B------:R0:W1:Y:S01]  /*0700*/  @!UP1 SYNCS.EXCH.64 URZ, [UR6+0xf8], UR4 ;  /* 0x0000f804063f95b2 */ /* 0x0000620008000100 */
[----:B------:R-:W-:Y:S01]  /*0710*/  NOP ;  /* 0x0000000000007918 */ /* 0x000fe20000000000 */
[----:B-1----:R-:W-:Y:S06]  /*0720*/  BAR.SYNC.DEFER_BLOCKING 0x0 ;  /* 0x0000000000007b1d */ /* 0x002fec0000010000 */
[----:B------:R-:W-:Y:S05]  /*0730*/  @!P2 BRA `(.L_x_4) ;  /* 0x0000005c0020a947 */ /* 0x000fea0003800000 */
[----:B------:R-:W-:-:S13]  /*0740*/  ISETP.GT.U32.AND P0, PT, R8, 0x1, PT ;  /* 0x000000010800780c */ /* 0x000fda0003f04070 */
[----:B0-----:R-:W-:Y:S05]  /*0750*/  @P0 EXIT ;  /* 0x000000000000094d */ /* 0x001fea0003800000 */
[----:B------:R-:W-:Y:S01]  /*0760*/  ULDC.64 UR4, c[0x0][0x650] ;  /* 0x0001940000047ab9 */ /* 0x000fe20000000a00 */
[----:B------:R-:W-:Y:S01]  /*0770*/  PRMT R0, RZ, 0x7610, R0 ;  /* 0x00007610ff007816 */ /* 0x000fe20000000000 */
[----:B------:R-:W-:Y:S01]  /*0780*/  IMAD.MOV.U32 R91, RZ, RZ, -0x1 ;  /* 0xffffffffff5b7424 */ /* 0x000fe200078e00ff */
[----:B------:R-:W-:Y:S01]  /*0790*/  ISETP.GE.U32.AND P0, PT, R16, UR4, PT ;  /* 0x0000000410007c0c */ /* 0x000fe2000bf06070 */
[----:B------:R-:W-:Y:S02]  /*07a0*/  IMAD.MOV.U32 R92, RZ, RZ, -0x1 ;  /* 0xffffffffff5c7424 */ /* 0x000fe400078e00ff */
[----:B------:R-:W-:Y:S01]  /*07b0*/  IMAD.MOV.U32 R89, RZ, RZ, -0x1 ;  /* 0xffffffffff597424 */ /* 0x000fe200078e00ff */
[----:B------:R-:W-:-:S13]  /*07c0*/  ISETP.GE.U32.AND.EX P0, PT, R17, UR5, PT, P0 ;  /* 0x0000000511007c0c */ /* 0x000fda000bf06100 */
[----:B------:R-:W-:Y:S05]  /*07d0*/  @P0 BRA `(.L_x_5) ;  /* 0x0000000400540947 */ /* 0x000fea0003800000 */
[----:B------:R-:W0:Y:S01]  /*07e0*/  LDC.64 R14, c[0x0][0x628] ;  /* 0x00018a00ff0e7b82 */ /* 0x000e220000000a00 */
[----:B------:R-:W-:Y:S02]  /*07f0*/  IMAD.MOV.U32 R6, RZ, RZ, R16 ;  /* 0x000000ffff067224 */ /* 0x000fe400078e0010 */
[----:B------:R-:W-:-:S05]  /*0800*/  IMAD.MOV.U32 R7, RZ, RZ, R17 ;  /* 0x000000ffff077224 */ /* 0x000fca00078e0011 */
[----:B------:R-:W1:Y:S08]  /*0810*/  LDC R0, c[0x0][0x630] ;  /* 0x00018c00ff007b82 */ /* 0x000e700000000800 */
[----:B------:R-:W2:Y:S01]  /*0820*/  LDC.64 R20, c[0x0][0x620] ;  /* 0x00018800ff147b82 */ /* 0x000ea20000000a00 */
[----:B0-----:R-:W-:-:S04]  /*0830*/  ISETP.NE.U32.AND P0, PT, R14, RZ, PT ;  /* 0x000000ff0e00720c */ /* 0x001fc80003f05070 */
[----:B------:R-:W-:-:S13]  /*0840*/  ISETP.NE.AND.EX P0, PT, R15, RZ, PT, P0 ;  /* 0x000000ff0f00720c */ /* 0x000fda0003f05300 */
[----:B-12---:R-:W-:Y:S05]  /*0850*/  @!P0 BRA `(.L_x_6) ;  /* 0x0000000000288947 */ /* 0x006fea0003800000 */
[----:B------:R-:W0:Y:S02]  /*0860*/  LDC R11, c[0x0][0x634] ;  /* 0x00018d00ff0b7b82 */ /* 0x000e240000000800 */
[----:B0-----:R-:W-:-:S05]  /*0870*/  IADD3 R11, P0, R16, R11, RZ ;  /* 0x0000000b100b7210 */ /* 0x001fca0007f1e0ff */
[----:B------:R-:W-:-:S04]  /*0880*/  IMAD.X R13, RZ, RZ, R17, P0 ;  /* 0x000000ffff0d7224 */ /* 0x000fc800000e0611 */
[----:B------:R-:W-:-:S04]  /*0890*/  IMAD.WIDE.U32 R6, R13, R14, RZ ;  /* 0x0000000e0d067225 */ /* 0x000fc800078e00ff */
[----:B------:R-:W-:-:S04]  /*08a0*/  IMAD.WIDE.U32 R8, P0, R11, R15, R6 ;  /* 0x0000000f0b087225 */ /* 0x000fc80007800006 */
[----:B------:R-:W-:-:S04]  /*08b0*/  IMAD.WIDE.U32 R6, R11, R14, RZ ;  /* 0x0000000e0b067225 */ /* 0x000fc800078e00ff */
[----:B------:R-:W-:Y:S01]  /*08c0*/  IMAD.X R11, RZ, RZ, RZ, P0 ;  /* 0x000000ffff0b7224 */ /* 0x000fe200000e06ff */
[----:B------:R-:W-:Y:S01]  /*08d0*/  IADD3 RZ, P0, R7, R8, RZ ;  /* 0x0000000807ff7210 */ /* 0x000fe20007f1e0ff */
[----:B------:R-:W-:-:S04]  /*08e0*/  IMAD.MOV.U32 R10, RZ, RZ, R9 ;  /* 0x000000ffff0a7224 */ /* 0x000fc800078e0009 */
[----:B------:R-:W-:-:S08]  /*08f0*/  IMAD.WIDE.U32.X R6, R13, R15, R10, P0 ;  /* 0x0000000f0d067225 */ /* 0x000fd000000e040a */
.L_x_6:
[-CC-:B------:R-:W-:Y:S01]  /*0900*/  SHF.R.U64 R89, R6, R0.reuse, R7.reuse ;  /* 0x0000000006597219 */ /* 0x180fe20000001207 */
[----:B------:R-:W0:Y:S01]  /*0910*/  LDC R10, c[0x0][0x618] ;  /* 0x00018600ff0a7b82 */ /* 0x000e220000000800 */
[----:B------:R-:W-:Y:S01]  /*0920*/  SHF.R.U32.HI R5, RZ, R0, R7 ;  /* 0x00000000ff057219 */ /* 0x000fe20000011607 */
[----:B------:R-:W-:Y:S01]  /*0930*/  ULDC UR4, c[0x0][0x150] ;  /* 0x0000540000047ab9 */ /* 0x000fe20000000800 */
[----:B------:R-:W-:Y:S02]  /*0940*/  IADD3 R9, P0, RZ, -R89, RZ ;  /* 0x80000059ff097210 */ /* 0x000fe40007f1e0ff */
[----:B------:R-:W-:-:S03]  /*0950*/  I2FP.F32.U32 R0, R4 ;  /* 0x0000000400007245 */ /* 0x000fc60000201000 */
[----:B------:R-:W1:Y:S01]  /*0960*/  LDC.64 R28, c[0x0][0x640] ;  /* 0x00019000ff1c7b82 */ /* 0x000e620000000a00 */
[----:B------:R-:W-:Y:S02]  /*0970*/  IMAD.X R11, RZ, RZ, ~R5, P0 ;  /* 0x000000ffff0b7224 */ /* 0x000fe400000e0e05 */
[----:B------:R-:W-:Y:S01]  /*0980*/  FMUL R0, R0, UR4 ;  /* 0x0000000400007c20 */ /* 0x000fe20008400000 */
[----:B------:R-:W-:Y:S01]  /*0990*/  IMAD.WIDE.U32 R6, R9, R20, R16 ;  /* 0x0000001409067225 */ /* 0x000fe200078e0010 */
[----:B------:R-:W-:-:S03]  /*09a0*/  ULDC UR4, c[0x0][0x154] ;  /* 0x0000550000047ab9 */ /* 0x000fc60000000800 */
[----:B------:R-:W-:Y:S01]  /*09b0*/  IMAD R8, R11, R20, RZ ;  /* 0x000000140b087224 */ /* 0x000fe200078e02ff */
[----:B------:R-:W2:Y:S01]  /*09c0*/  LDC R5, c[0x0][0x144] ;  /* 0x00005100ff057b82 */ /* 0x000ea20000000800 */
[----:B------:R-:W3:Y:S02]  /*09d0*/  F2I.U32.TRUNC.NTZ R0, R0 ;  /* 0x0000000000007305 */ /* 0x000ee4000020f000 */
[----:B------:R-:W-:-:S04]  /*09e0*/  IMAD R9, R9, R21, R8 ;  /* 0x0000001509097224 */ /* 0x000fc800078e0208 */
[----:B------:R-:W-:Y:S01]  /*09f0*/  IMAD.IADD R7, R7, 0x1, R9 ;  /* 0x0000000107077824 */ /* 0x000fe200078e0209 */
[----:B------:R-:W4:Y:S01]  /*0a00*/  LDC R12, c[0x0][0x608] ;  /* 0x00018200ff0c7b82 */ /* 0x000f220000000800 */
[----:B------:R-:W-:-:S03]  /*0a10*/  IMAD.MOV.U32 R9, RZ, RZ, -0x1 ;  /* 0xffffffffff097424 */ /* 0x000fc600078e00ff */
[-CC-:B0-----:R-:W-:Y:S02]  /*0a20*/  SHF.R.U64 R20, R6, R10.reuse, R7.reuse ;  /* 0x0000000a06147219 */ /* 0x181fe40000001207 */
[----:B------:R-:W-:Y:S02]  /*0a30*/  I2FP.F32.U32 R6, R3 ;  /* 0x0000000300067245 */ /* 0x000fe40000201000 */
[----:B------:R-:W0:Y:S01]  /*0a40*/  LDC R26, c[0x0][0x658] ;  /* 0x00019600ff1a7b82 */ /* 0x000e220000000800 */
[----:B-1----:R-:W-:Y:S01]  /*0a50*/  ISETP.NE.U32.AND P0, PT, R28, RZ, PT ;  /* 0x000000ff1c00720c */ /* 0x002fe20003f05070 */
[----:B---3--:R-:W-:Y:S01]  /*0a60*/  IMAD.MOV R8, RZ, RZ, -R0 ;  /* 0x000000ffff087224 */ /* 0x008fe200078e0a00 */
[----:B------:R-:W-:Y:S01]  /*0a70*/  SHF.R.U32.HI R7, RZ, R10, R7 ;  /* 0x0000000aff077219 */ /* 0x000fe20000011607 */
[----:B------:R-:W-:Y:S01]  /*0a80*/  FMUL R6, R6, UR4 ;  /* 0x0000000406067c20 */ /* 0x000fe20008400000 */
[----:B------:R-:W-:-:S03]  /*0a90*/  ISETP.NE.AND.EX P0, PT, R29, RZ, PT, P0 ;  /* 0x000000ff1d00720c */ /* 0x000fc60003f05300 */
[----:B------:R-:W1:Y:S01]  /*0aa0*/  LDC R14, c[0x0][0x148] ;  /* 0x00005200ff0e7b82 */ /* 0x000e620000000800 */
[----:B--2---:R-:W-:-:S07]  /*0ab0*/  IMAD R0, R5, R8, R4 ;  /* 0x0000000805007224 */ /* 0x004fce00078e0204 */
[----:B------:R-:W2:Y:S01]  /*0ac0*/  LDC R24, c[0x0][0x600] ;  /* 0x00018000ff187b82 */ /* 0x000ea20000000800 */
[-CC-:B----4-:R-:W-:Y:S02]  /*0ad0*/  SHF.R.U64 R30, R20, R12.reuse, R7.reuse ;  /* 0x0000000c141e7219 */ /* 0x190fe40000001207 */
[----:B------:R-:W-:Y:S01]  /*0ae0*/  SHF.R.U32.HI R5, RZ, R12, R7 ;  /* 0x0000000cff057219 */ /* 0x000fe20000011607 */
[----:B------:R-:W-:Y:S01]  /*0af0*/  IMAD.MOV.U32 R7, RZ, RZ, 0x1 ;  /* 0x00000001ff077424 */ /* 0x000fe200078e00ff */
[----:B------:R3:W4:Y:S03]  /*0b00*/  F2I.U32.TRUNC.NTZ R12, R6 ;  /* 0x00000006000c7305 */ /* 0x000726000020f000 */
[----:B------:R-:W1:Y:S01]  /*0b10*/  LDC R15, c[0x0][0x648] ;  /* 0x00019200ff0f7b82 */ /* 0x000e620000000800 */
[-C--:B0-----:R-:W-:Y:S02]  /*0b20*/  SHF.L.U32 R4, R9, R26.reuse, RZ ;  /* 0x0000001a09047219 */ /* 0x081fe400000006ff */
[----:B------:R-:W-:-:S02]  /*0b30*/  SHF.R.U64 R32, R30, R26, R5 ;  /* 0x0000001a1e207219 */ /* 0x000fc40000001205 */
[----:B------:R-:W-:Y:S02]  /*0b40*/  LOP3.LUT R11, RZ, R4, RZ, 0x33, !PT ;  /* 0x00000004ff0b7212 */ /* 0x000fe400078e33ff */
[-C--:B------:R-:W-:Y:S01]  /*0b50*/  SHF.R.U32.HI R5, RZ, R26.reuse, R5 ;  /* 0x0000001aff057219 */ /* 0x080fe20000011605 */
[----:B------:R-:W0:Y:S01]  /*0b60*/  LDC R21, c[0x0][0x638] ;  /* 0x00018e00ff157b82 */ /* 0x000e220000000800 */
[----:B------:R-:W-:Y:S01]  /*0b70*/  SHF.L.U32 R10, R7, R26, RZ ;  /* 0x0000001a070a7219 */ /* 0x000fe200000006ff */
[----:B------:R-:W-:-:S06]  /*0b80*/  IMAD.MOV.U32 R4, RZ, RZ, R32 ;  /* 0x000000ffff047224 */ /* 0x000fcc00078e0020 */
[----:B------:R-:W0:Y:S01]  /*0b90*/  LDC R91, c[0x0][0x610] ;  /* 0x00018400ff5b7b82 */ /* 0x000e220000000800 */
[----:B---34-:R-:W-:Y:S05]  /*0ba0*/  @!P0 BRA `(.L_x_7) ;  /* 0x0000000000288947 */ /* 0x018fea0003800000 */
[----:B------:R-:W3:Y:S02]  /*0bb0*/  LDC R9, c[0x0][0x64c] ;  /* 0x00019300ff097b82 */ /* 0x000ee40000000800 */
[----:B---3--:R-:W-:-:S05]  /*0bc0*/  IADD3 R9, P0, R32, R9, RZ ;  /* 0x0000000920097210 */ /* 0x008fca0007f1e0ff */
        /* <DEDUP_REMOVED lines=8> */
.L_x_7:
[----:B-1----:R-:W-:Y:S01]  /*0c50*/  SHF.R.U64 R4, R4, R15, R5 ;  /* 0x0000000f04047219 */ /* 0x002fe20000001205 */
[----:B--2---:R-:W-:Y:S01]  /*0c60*/  VIADD R5, R24, 0xffffffff ;  /* 0xffffffff18057836 */ /* 0x004fe20000000000 */
[----:B------:R-:W-:Y:S01]  /*0c70*/  LOP3.LUT R11, R30, R11, RZ, 0xc0, !PT ;  /* 0x0000000b1e0b7212 */ /* 0x000fe200078ec0ff */
[----:B------:R-:W-:Y:S02]  /*0c80*/  IMAD.MOV R12, RZ, RZ, -R12 ;  /* 0x000000ffff0c7224 */ /* 0x000fe400078e0a0c */
[----:B------:R-:W-:Y:S02]  /*0c90*/  IMAD.MOV R6, RZ, RZ, -R4 ;  /* 0x000000ffff067224 */ /* 0x000fe400078e0a04 */
[----:B------:R-:W-:Y:S01]  /*0ca0*/  IMAD R11, R10, R4, R11 ;  /* 0x000000040a0b7224 */ /* 0x000fe200078e020b */
[----:B------:R-:W-:Y:S01]  /*0cb0*/  LOP3.LUT R4, R20, R5, RZ, 0xc0, !PT ;  /* 0x0000000514047212 */ /* 0x000fe200078ec0ff */
[----:B------:R-:W-:Y:S02]  /*0cc0*/  @P3 IMAD R0, R14, R12, R3 ;  /* 0x0000000c0e003224 */ /* 0x000fe400078e0203 */
[----:B0-----:R-:W-:-:S02]  /*0cd0*/  IMAD R3, R6, R21, R32 ;  /* 0x0000001506037224 */ /* 0x001fc400078e0220 */
[----:B------:R-:W-:Y:S02]  /*0ce0*/  IMAD R91, R11, R91, R0 ;  /* 0x0000005b0b5b7224 */ /* 0x000fe400078e0200 */
[----:B------:R-:W-:Y:S02]  /*0cf0*/  IMAD R4, R3, R24, R4 ;  /* 0x0000001803047224 */ /* 0x000fe400078e0204 */
[----:B------:R-:W-:-:S03]  /*0d00*/  IMAD.MOV.U32 R0, RZ, RZ, 0x1 ;  /* 0x00000001ff007424 */ /* 0x000fc600078e00ff */
[----:B------:R-:W-:Y:S02]  /*0d10*/  SEL R92, R4, R91, !P3 ;  /* 0x0000005b045c7207 */ /* 0x000fe40005800000 */
[----:B------:R-:W-:-:S07]  /*0d20*/  SEL R91, R91, R4, !P3 ;  /* 0x000000045b5b7207 */ /* 0x000fce0005800000 */
.L_x_5:
[----:B------:R-:W-:-:S08]  /*0d30*/  NOP ;  /* 0x0000000000007918 */ /* 0x000fd00000000000 */
[----:B------:R-:W0:Y:S02]  /*0d40*/  USETMAXREG.TRY_ALLOC.CTAPOOL UP0, 0xe8 ;  /* 0x000000e8000079c8 */ /* 0x000e240008000600 */
[----:B0-----:R-:W-:-:S13]  /*0d50*/  PLOP3.LUT P0, PT, PT, PT, UP0, 0x80, 0x0 ;  /* 0x000000000000781c */ /* 0x001fda0003f0f008 */
[----:B------:R-:W-:Y:S05]  /*0d60*/  @!P0 BRA `(.L_x_5) ;  /* 0xfffffffc00f08947 */ /* 0x000fea000383ffff */
[----:B------:R-:W-:Y:S01]  /*0d70*/  ULDC.64 UR4, c[0x0][0x598] ;  /* 0x0001660000047ab9 */ /* 0x000fe20000000a00 */
[----:B------:R-:W-:Y:S01]  /*0d80*/  ULDC.64 UR36, c[0x0][0x208] ;  /* 0x0000820000247ab9 */ /* 0x000fe20000000a00 */
[----:B------:R-:W-:-:S04]  /*0d90*/  ISETP.NE.U32.AND P0, PT, RZ, UR4, PT ;  /* 0x00000004ff007c0c */ /* 0x000fc8000bf05070 */
[----:B------:R-:W-:-:S13]  /*0da0*/  ISETP.NE.AND.EX P0, PT, RZ, UR5, PT, P0 ;  /* 0x00000005ff007c0c */ /* 0x000fda000bf05300 */
[----:B------:R-:W-:Y:S05]  /*0db0*/  @!P0 BRA `(.L_x_8) ;  /* 0x00000000001c8947 */ /* 0x000fea0003800000 */
[----:B------:R-:W0:Y:S02]  /*0dc0*/  LDC.64 R4, c[0x0][0x598] ;  /* 0x00016600ff047b82 */ /* 0x000e240000000a00 */
[----:B0-----:R-:W2:Y:S02]  /*0dd0*/  LDG.E.64 R4, desc[UR36][R4.64] ;  /* 0x0000002404047981 */ /* 0x001ea4000c1e1b00 */
[----:B--2---:R-:W-:-:S04]  /*0de0*/  ISETP.NE.U32.AND P0, PT, R4, RZ, PT ;  /* 0x000000ff0400720c */ /* 0x004fc80003f05070 */
[----:B------:R-:W-:-:S13]  /*0df0*/  ISETP.NE.AND.EX P0, PT, R5, RZ, PT, P0 ;  /* 0x000000ff0500720c */ /* 0x000fda0003f05300 */
[----:B------:R-:W-:Y:S05]  /*0e00*/  @!P0 BRA `(.L_x_8) ;  /* 0x0000000000088947 */ /* 0x000fea0003800000 */
[----:B------:R0:W5:Y:S01]  /*0e10*/  LD.E R23, desc[UR36][R4.64] ;  /* 0x0000002404177980 */ /* 0x000162000c101900 */
[----:B------:R-:W-:Y:S05]  /*0e20*/  BRA `(.L_x_9) ;  /* 0x0000000000247947 */ /* 0x000fea0003800000 */
.L_x_8:
[----:B------:R-:W-:Y:S02]  /*0e30*/  ULDC.64 UR4, c[0x0][0x588] ;  /* 0x0001620000047ab9 */ /* 0x000fe40000000a00 */
[----:B------:R-:W-:-:S04]  /*0e40*/  ISETP.NE.U32.AND P0, PT, RZ, UR4, PT ;  /* 0x00000004ff007c0c */ /* 0x000fc8000bf05070 */
[----:B------:R-:W-:-:S13]  /*0e50*/  ISETP.NE.AND.EX P0, PT, RZ, UR5, PT, P0 ;  /* 0x00000005ff007c0c */ /* 0x000fda000bf05300 */
[----:B------:R-:W-:Y:S05]  /*0e60*/  @!P0 BRA `(.L_x_10) ;  /* 0x00000000000c8947 */ /* 0x000fea0003800000 */
[----:B------:R-:W0:Y:S02]  /*0e70*/  LDC.64 R4, c[0x0][0x588] ;  /* 0x00016200ff047b82 */ /* 0x000e240000000a00 */
[----:B0-----:R1:W5:Y:S01]  /*0e80*/  LDG.E R23, desc[UR36][R4.64] ;  /* 0x0000002404177981 */ /* 0x001362000c1e1900 */
[----:B------:R-:W-:Y:S05]  /*0e90*/  BRA `(.L_x_9) ;  /* 0x0000000000087947 */ /* 0x000fea0003800000 */
.L_x_10:
[----:B------:R-:W-:Y:S02]  /*0ea0*/  ULDC UR4, c[0x0][0x580] ;  /* 0x0001600000047ab9 */ /* 0x000fe40000000800 */
[----:B------:R-:W-:-:S07]  /*0eb0*/  IMAD.U32 R23, RZ, RZ, UR4 ;  /* 0x00000004ff177e24 */ /* 0x000fce000f8e00ff */
.L_x_9:
[----:B------:R-:W-:Y:S02]  /*0ec0*/  ULDC.64 UR4, c[0x0][0x5a0] ;  /* 0x0001680000047ab9 */ /* 0x000fe40000000a00 */
[----:B------:R-:W-:-:S04]  /*0ed0*/  ISETP.NE.U32.AND P0, PT, RZ, UR4, PT ;  /* 0x00000004ff007c0c */ /* 0x000fc8000bf05070 */
[----:B------:R-:W-:-:S13]  /*0ee0*/  ISETP.NE.AND.EX P0, PT, RZ, UR5, PT, P0 ;  /* 0x00000005ff007c0c */ /* 0x000fda000bf05300 */
[----:B------:R-:W-:Y:S05]  /*0ef0*/  @!P0 BRA `(.L_x_11) ;  /* 0x00000000001c8947 */ /* 0x000fea0003800000 */
[----:B01----:R-:W0:Y:S02]  /*0f00*/  LDC.64 R4, c[0x0][0x5a0] ;  /* 0x00016800ff047b82 */ /* 0x003e240000000a00 */
[----:B0-----:R-:W2:Y:S02]  /*0f10*/  LDG.E.64 R4, desc[UR36][R4.64] ;  /* 0x0000002404047981 */ /* 0x001ea4000c1e1b00 */
[----:B--2---:R-:W-:-:S04]  /*0f20*/  ISETP.NE.U32.AND P0, PT, R4, RZ, PT ;  /* 0x000000ff0400720c */ /* 0x004fc80003f05070 */
[----:B------:R-:W-:-:S13]  /*0f30*/  ISETP.NE.AND.EX P0, PT, R5, RZ, PT, P0 ;  /* 0x000000ff0500720c */ /* 0x000fda0003f05300 */
[----:B------:R-:W-:Y:S05]  /*0f40*/  @!P0 BRA `(.L_x_11) ;  /* 0x0000000000088947 */ /* 0x000fea0003800000 */
[----:B------:R0:W5:Y:S01]  /*0f50*/  LD.E R88, desc[UR36][R4.64] ;  /* 0x0000002404587980 */ /* 0x000162000c101900 */
[----:B------:R-:W-:Y:S05]  /*0f60*/  BRA `(.L_x_12) ;  /* 0x0000000000247947 */ /* 0x000fea0003800000 */
.L_x_11:
[----:B------:R-:W-:Y:S02]  /*0f70*/  ULDC.64 UR4, c[0x0][0x590] ;  /* 0x0001640000047ab9 */ /* 0x000fe40000000a00 */
[----:B------:R-:W-:-:S04]  /*0f80*/  ISETP.NE.U32.AND P0, PT, RZ, UR4, PT ;  /* 0x00000004ff007c0c */ /* 0x000fc8000bf05070 */
[----:B------:R-:W-:-:S13]  /*0f90*/  ISETP.NE.AND.EX P0, PT, RZ, UR5, PT, P0 ;  /* 0x00000005ff007c0c */ /* 0x000fda000bf05300 */
[----:B------:R-:W-:Y:S05]  /*0fa0*/  @!P0 BRA `(.L_x_13) ;  /* 0x00000000000c8947 */ /* 0x000fea0003800000 */
[----:B01----:R-:W0:Y:S02]  /*0fb0*/  LDC.64 R4, c[0x0][0x590] ;  /* 0x00016400ff047b82 */ /* 0x003e240000000a00 */
[----:B0-----:R1:W5:Y:S01]  /*0fc0*/  LDG.E R88, desc[UR36][R4.64] ;  /* 0x0000002404587981 */ /* 0x001362000c1e1900 */
[----:B------:R-:W-:Y:S05]  /*0fd0*/  BRA `(.L_x_12) ;  /* 0x0000000000087947 */ /* 0x000fea0003800000 */
.L_x_13:
[----:B------:R-:W-:Y:S02]  /*0fe0*/  ULDC UR4, c[0x0][0x584] ;  /* 0x0001610000047ab9 */ /* 0x000fe40000000800 */
[----:B------:R-:W-:-:S07]  /*0ff0*/  IMAD.U32 R88, RZ, RZ, UR4 ;  /* 0x00000004ff587e24 */ /* 0x000fce000f8e00ff */
.L_x_12:
[----:B------:R-:W-:-:S13]  /*1000*/  LOP3.LUT P0, RZ, R0, 0xff, RZ, 0xc0, !PT ;  /* 0x000000ff00ff7812 */ /* 0x000fda000780c0ff */
[----:B------:R-:W-:Y:S05]  /*1010*/  @!P0 EXIT ;  /* 0x000000000000894d */ /* 0x000fea0003800000 */
[----:B------:R-:W-:Y:S01]  /*1020*/  ULDC UR4, c[0x0][0x28c] ;  /* 0x0000a30000047ab9 */ /* 0x000fe20000000800 */
[----:B------:R-:W-:Y:S01]  /*1030*/  LOP3.LUT R90, R19, 0x1, RZ, 0xfc, !PT ;  /* 0x00000001135a7812 */ /* 0x000fe200078efcff */
[----:B------:R-:W-:Y:S01]  /*1040*/  UIADD3 UR4, UR4, 0x1f, URZ ;  /* 0x0000001f04047890 */ /* 0x000fe2000fffe03f */
[----:B------:R-:W-:Y:S01]  /*1050*/  UMOV UR38, URZ ;  /* 0x0000003f00267c82 */ /* 0x000fe20008000000 */
[----:B------:R-:W-:Y:S02]  /*1060*/  UMOV UR39, URZ ;  /* 0x0000003f00277c82 */ /* 0x000fe40008000000 */
[----:B------:R-:W-:-:S04]  /*1070*/  USHF.R.S32.HI UR5, URZ, 0x1f, UR4 ;  /* 0x0000001f3f057899 */ /* 0x000fc80008011404 */
[----:B------:R-:W-:-:S04]  /*1080*/  ULEA.HI UR5, UR5, UR4, URZ, 0x5 ;  /* 0x0000000405057291 */ /* 0x000fc8000f8f283f */
[----:B------:R-:W-:-:S12]  /*1090*/  USHF.R.S32.HI UR40, URZ, 0x5, UR5 ;  /* 0x000000053f287899 */ /* 0x000fd80008011405 */
.L_x_159:
[----:B------:R-:W-:Y:S01]  /*10a0*/  LOP3.LUT R0, R18, 0x80, RZ, 0xc0, !PT ;  /* 0x0000008012007812 */ /* 0x000fe200078ec0ff */
[----:B--2---:R-:W2:Y:S01]  /*10b0*/  S2UR UR7, SR_CgaCtaId ;  /* 0x00000000000779c3 */ /* 0x004ea20000008800 */
[----:B------:R-:W-:Y:S02]  /*10c0*/  UMOV UR6, 0x400 ;  /* 0x0000040000067882 */ /* 0x000fe40000000000 */
[----:B------:R-:W-:-:S06]  /*10d0*/  SHF.R.U32.HI R0, RZ, 0x7, R0 ;  /* 0x00000007ff007819 */ /* 0x000fcc0000011600 */
[----:B---3--:R-:W3:Y:S01]  /*10e0*/  SHFL.IDX PT, R0, R0, RZ, 0x1f ;  /* 0x00001fff00007589 */ /* 0x008ee200000e0000 */
[----:B--2---:R-:W-:Y:S01]  /*10f0*/  ULEA UR42, UR7, UR6, 0x18 ;  /* 0x00000006072a7291 */ /* 0x004fe2000f8ec03f */
[----:B---3--:R-:W-:-:S13]  /*1100*/  R2UR UR4, R0 ;  /* 0x00000000000472ca */ /* 0x008fda00000e0000 */
[----:B------:R-:W-:-:S04]  /*1110*/  ULEA.HI UR5, UR4, UR4, URZ, 0x1 ;  /* 0x0000000404057291 */ /* 0x000fc8000f8f083f */
[----:B------:R-:W-:-:S04]  /*1120*/  ULOP3.LUT UR5, UR5, 0xffffe, URZ, 0xc0, !UPT ;  /* 0x000ffffe05057892 */ /* 0x000fc8000f8ec03f */
[----:B------:R-:W-:-:S03]  /*1130*/  UIADD3 UR5, UR4, -UR5, URZ ;  /* 0x8000000504057290 */ /* 0x000fc6000fffe03f */
[----:B------:R-:W-:Y:S01]  /*1140*/  ULDC UR4, c[0x0][0x28c] ;  /* 0x0000a30000047ab9 */ /* 0x000fe20000000800 */
[----:B------:R-:W-:Y:S01]  /*1150*/  ULEA UR5, UR5, UR42, 0xc ;  /* 0x0000002a05057291 */ /* 0x000fe2000f8e603f */
[----:B------:R-:W-:-:S03]  /*1160*/  ISETP.LT.AND P0, PT, RZ, UR4, PT ;  /* 0x00000004ff007c0c */ /* 0x000fc6000bf01270 */
[----:B------:R-:W-:-:S04]  /*1170*/  UIADD3 UR5, UR5, 0x200, URZ ;  /* 0x0000020005057890 */ /* 0x000fc8000fffe03f */
[----:B------:R-:W-:-:S04]  /*1180*/  USHF.R.U32.HI UR5, URZ, 0x4, UR5 ;  /* 0x000000043f057899 */ /* 0x000fc80008011605 */
[----:B------:R-:W-:Y:S02]  /*1190*/  ULOP3.LUT UR41, UR5, 0x3fff, URZ, 0xc0, !UPT ;  /* 0x00003fff05297892 */ /* 0x000fe4000f8ec03f */
[----:B-1--45:R-:W-:Y:S10]  /*11a0*/  @P0 BRA `(.L_x_14) ;  /* 0x0000000000400947 */ /* 0x032ff40003800000 */
[----:B------:R-:W-:Y:S01]  /*11b0*/  MOV R0, 0x0 ;  /* 0x0000000000007802 */ /* 0x000fe20000000f00 */
[----:B------:R-:W-:Y:S01]  /*11c0*/  ULDC.64 UR4, c[0x4][0x68] ;  /* 0x01001a0000047ab9 */ /* 0x000fe20000000a00 */
[----:B------:R-:W-:Y:S01]  /*11d0*/  ULDC.64 UR6, c[0x4][0x8] ;  /* 0x0100020000067ab9 */ /* 0x000fe20000000a00 */
[----:B01----:R-:W-:Y:S01]  /*11e0*/  IMAD.U32 R4, RZ, RZ, UR4 ;  /* 0x00000004ff047e24 */ /* 0x003fe2000f8e00ff */
[----:B------:R0:W1:Y:S01]  /*11f0*/  LDC.64 R14, c[0x4][R0] ;  /* 0x01000000000e7b82 */ /* 0x0000620000000a00 */
[----:B------:R-:W-:Y:S01]  /*1200*/  IMAD.U32 R5, RZ, RZ, UR5 ;  /* 0x00000005ff057e24 */ /* 0x000fe2000f8e00ff */
[----:B------:R-:W-:Y:S01]  /*1210*/  ULDC.64 UR4, c[0x4][0x70] ;  /* 0x01001c0000047ab9 */ /* 0x000fe20000000a00 */
[----:B------:R-:W-:Y:S02]  /*1220*/  IMAD.U32 R10, RZ, RZ, UR6 ;  /* 0x00000006ff0a7e24 */ /* 0x000fe4000f8e00ff */
[----:B------:R-:W-:Y:S02]  /*1230*/  IMAD.U32 R6, RZ, RZ, UR4 ;  /* 0x00000004ff067e24 */ /* 0x000fe4000f8e00ff */
[----:B------:R-:W-:-:S02]  /*1240*/  IMAD.U32 R7, RZ, RZ, UR5 ;  /* 0x00000005ff077e24 */ /* 0x000fc4000f8e00ff */
[----:B------:R-:W-:Y:S02]  /*1250*/  IMAD.U32 R11, RZ, RZ, UR7 ;  /* 0x00000007ff0b7e24 */ /* 0x000fe4000f8e00ff */
[----:B------:R-:W-:Y:S02]  /*1260*/  IMAD.MOV.U32 R8, RZ, RZ, 0x1e1 ;  /* 0x000001e1ff087424 */ /* 0x000fe400078e00ff */
[----:B------:R-:W-:Y:S02]  /*1270*/  IMAD.MOV.U32 R12, RZ, RZ, 0x1 ;  /* 0x00000001ff0c7424 */ /* 0x000fe400078e00ff */
[----:B0-----:R-:W-:-:S07]  /*1280*/  IMAD.MOV.U32 R13, RZ, RZ, RZ ;  /* 0x000000ffff0d7224 */ /* 0x001fce00078e00ff */
[----:B------:R-:W-:-:S07]  /*1290*/  LEPC R20, `(.L_x_14) ;  /* 0x000000001014794e */ /* 0x000fce0000000000 */
[----:B-1---5:R-:W-:Y:S05]  /*12a0*/  CALL.ABS.NOINC R14 ;  /* 0x000000000e007343 */ /* 0x022fea0003c00000 */
.L_x_14:
[----:B------:R-:W-:-:S13]  /*12b0*/  ISETP.NE.AND P0, PT, R90, 0x3, PT ;  /* 0x000000035a00780c */ /* 0x000fda0003f05270 */
[----:B------:R-:W-:Y:S05]  /*12c0*/  @!P0 BRA `(.L_x_15) ;  /* 0x0000000000048947 */ /* 0x000fea0003800000 */
[----:B------:R-:W-:Y:S01]  /*12d0*/  BPT.TRAP 0x1 ;  /* 0x000000040000795c */ /* 0x000fe20000300000 */
.L_x_15:
[----:B------:R-:W-:Y:S02]  /*12e0*/  IMAD.U32 R3, RZ, RZ, UR39 ;  /* 0x00000027ff037e24 */ /* 0x000fe4000f8e00ff */
[----:B------:R-:W-:-:S03]  /*12f0*/  IMAD.U32 R0, RZ, RZ, UR38 ;  /* 0x00000026ff007e24 */ /* 0x000fc6000f8e00ff */
[----:B------:R-:W-:Y:S02]  /*1300*/  LEA R3, R3, UR42, 0x3 ;  /* 0x0000002a03037c11 */ /* 0x000fe4000f8e18ff */
[----:B------:R-:W-:-:S04]  /*1310*/  SHF.L.U32 R0, R0, 0x1f, RZ ;  /* 0x0000001f00007819 */ /* 0x000fc800000006ff */
[----:B------:R2:W3:Y:S01]  /*1320*/  SYNCS.PHASECHK.TRANS64.TRYWAIT P1, [R3+URZ], R0 ;  /* 0x00000000030075a7 */ /* 0x0004e2000802017f */
[----:B------:R-:W-:Y:S05]  /*1330*/  @!P0 BRA `(.L_x_16) ;  /* 0x0000000000048947 */ /* 0x000fea0003800000 */
[----:B------:R-:W-:Y:S01]  /*1340*/  BPT.TRAP 0x1 ;  /* 0x000000040000795c */ /* 0x000fe20000300000 */
.L_x_16:
[----:B---3--:R-:W-:Y:S05]  /*1350*/  @P1 BRA `(.L_x_17) ;  /* 0x0000000000081947 */ /* 0x008fea0003800000 */
[----:B------:R-:W3:Y:S02]  /*1360*/  SYNCS.PHASECHK.TRANS64.TRYWAIT P1, [R3+URZ], R0 ;  /* 0x00000000030075a7 */ /* 0x000ee4000802017f */
[----:B---3--:R-:W-:Y:S05]  /*1370*/  @!P1 BRA `(.L_x_18) ;  /* 0x0000006c00309947 */ /* 0x008fea0003800000 */
.L_x_17:
[----:B------:R-:W-:-:S04]  /*1380*/  UISETP.LT.AND UP0, UPT, UR40, 0x1, UPT ;  /* 0x000000012800788c */ /* 0x000fc8000bf01270 */
[----:B------:R-:W-:-:S04]  /*1390*/  USEL UR4, UR40, 0x1, UP0 ;  /* 0x0000000128047887 */ /* 0x000fc80008000000 */
[----:B------:R-:W-:-:S06]  /*13a0*/  UIADD3 UR4, UR40, -UR4, URZ ;  /* 0x8000000428047290 */ /* 0x000fcc000fffe03f */
[----:B--23--:R-:W-:Y:S01]  /*13b0*/  IMAD.U32 R0, RZ, RZ, UR4 ;  /* 0x00000004ff007e24 */ /* 0x00cfe2000f8e00ff */
[----:B------:R-:W-:Y:S05]  /*13c0*/  WARPSYNC.ALL ;  /* 0x0000000000007948 */ /* 0x000fea0003800000 */
[----:B------:R-:W-:Y:S01]  /*13d0*/  ISETP.GE.AND P1, PT, R0, 0x1, PT ;  /* 0x000000010000780c */ /* 0x000fe20003f26270 */
[----:B------:R-:W-:Y:S01]  /*13e0*/  UIADD3 UR4, UR42, 0x1c200, URZ ;  /* 0x0001c2002a047890 */ /* 0x000fe2000fffe03f */
[----:B------:R-:W-:Y:S01]  /*13f0*/  WARPGROUP.ARRIVE ;  /* 0x00000000000079c5 */ /* 0x000fe20000000000 */
[----:B------:R-:W-:Y:S01]  /*1400*/  UMOV UR5, 0x40000040 ;  /* 0x4000004000057882 */ /* 0x000fe20000000000 */
[----:B------:R-:W-:Y:S01]  /*1410*/  UMOV UR7, 0x40000040 ;  /* 0x4000004000077882 */ /* 0x000fe20000000000 */
[----:B------:R-:W-:-:S04]  /*1420*/  USHF.R.U32.HI UR4, URZ, 0x4, UR4 ;  /* 0x000000043f047899 */ /* 0x000fc80008011604 */
[----:B------:R-:W-:-:S04]  /*1430*/  ULOP3.LUT UR4, UR4, 0x3fff, URZ, 0xc0, !UPT ;  /* 0x00003fff04047892 */ /* 0x000fc8000f8ec03f */
[----:B------:R-:W-:Y:S02]  /*1440*/  ULOP3.LUT UR10, UR4, 0x1000000, URZ, 0xfc, !UPT ;  /* 0x01000000040a7892 */ /* 0x000fe4000f8efc3f */
[----:B------:R-:W-:Y:S02]  /*1450*/  ULEA UR4, UR39, UR41, 0x9 ;  /* 0x0000002927047291 */ /* 0x000fe4000f8e483f */
[----:B------:R-:W-:-:S09]  /*1460*/  ULEA UR6, UR39, UR10, 0x9 ;  /* 0x0000000a27067291 */ /* 0x000fd2000f8e483f */
[----:B------:R-:W-:Y:S01]  /*1470*/  HGMMA.64x128x16.F32 R24, gdesc[UR4].tnspA.tnspB, RZ, !UPT, gsb0 ;  /* 0x61e00000041879f0 */ /* 0x000fe2000c0008ff */
[----:B------:R-:W-:Y:S02]  /*1480*/  UIADD3 UR4, UR4, 0x80, URZ ;  /* 0x0000008004047890 */ /* 0x000fe4000fffe03f */
[----:B------:R-:W-:Y:S01]  /*1490*/  UIADD3 UR6, UR6, 0x80, URZ ;  /* 0x0000008006067890 */ /* 0x000fe2000fffe03f */
[----:B------:R-:W-:Y:S01]  /*14a0*/  UMOV UR5, 0x40000040 ;  /* 0x4000004000057882 */ /* 0x000fe20000000000 */
[----:B------:R-:W-:Y:S01]  /*14b0*/  UMOV UR7, 0x40000040 ;  /* 0x4000004000077882 */ /* 0x000fe20000000000 */
[----:B------:R-:W-:Y:S02]  /*14c0*/  WARPGROUP.DEPBAR.LE gsb0, 0x0 ;  /* 0x00008000000079c5 */ /* 0x000fe40000010000 */
[----:B------:R-:W-:-:S06]  /*14d0*/  WARPGROUP.ARRIVE ;  /* 0x00000000000079c5 */ /* 0x000fcc0000000000 */
[----:B------:R-:W-:Y:S03]  /*14e0*/  HGMMA.64x128x16.F32 R24, gdesc[UR4].tnspA.tnspB, R24, gsb0 ;  /* 0x61e00000041879f0 */ /* 0x000fe60008000818 */
[----:B------:R-:W-:Y:S02]  /*14f0*/  WARPGROUP.DEPBAR.LE gsb0, 0x0 ;  /* 0x00008000000079c5 */ /* 0x000fe40000010000 */
[----:B------:R-:W-:Y:S05]  /*1500*/  @!P1 BRA `(.L_x_19) ;  /* 0x0000000000d89947 */ /* 0x000fea0003800000 */
[----:B------:R-:W-:Y:S02]  /*1510*/  UIADD3 UR4, UR39, 0x1, URZ ;  /* 0x0000000127047890 */ /* 0x000fe4000fffe03f */
[----:B------:R-:W-:Y:S02]  /*1520*/  UMOV UR9, UR39 ;  /* 0x0000002700097c82 */ /* 0x000fe40008000000 */
[----:B------:R-:W-:-:S04]  /*1530*/  UISETP.NE.AND UP0, UPT, UR4, 0xe, UPT ;  /* 0x0000000e0400788c */ /* 0x000fc8000bf05270 */
[----:B------:R-:W-:Y:S02]  /*1540*/  USEL UR5, URZ, 0x1, UP0 ;  /* 0x000000013f057887 */ /* 0x000fe40008000000 */
[----:B------:R-:W-:Y:S02]  /*1550*/  USEL UR8, UR4, URZ, UP0 ;  /* 0x0000003f04087287 */ /* 0x000fe40008000000 */
[----:B------:R-:W-:-:S06]  /*1560*/  ULOP3.LUT UR5, UR38, UR5, URZ, 0x3c, !UPT ;  /* 0x0000000526057292 */ /* 0x000fcc000f8e3c3f */
[----:B01----:R-:W-:-:S07]  /*1570*/  IMAD.U32 R5, RZ, RZ, UR5 ;  /* 0x00000005ff057e24 */ /* 0x003fce000f8e00ff */
.L_x_26:
[----:B01----:R-:W-:Y:S05]  /*1580*/  @!P0 BRA `(.L_x_20) ;  /* 0x0000000000048947 */ /* 0x003fea0003800000 */
[----:B------:R-:W-:Y:S01]  /*1590*/  BPT.TRAP 0x1 ;  /* 0x000000040000795c */ /* 0x000fe20000300000 */
.L_x_20:
[----:B------:R-:W0:Y:S01]  /*15a0*/  S2UR UR5, SR_CgaCtaId ;  /* 0x00000000000579c3 */ /* 0x000e220000008800 */
[----:B------:R-:W-:Y:S01]  /*15b0*/  UMOV UR4, 0x400 ;  /* 0x0000040000047882 */ /* 0x000fe20000000000 */
[----:B------:R-:W-:Y:S01]  /*15c0*/  SHF.L.U32 R3, R5, 0x1f, RZ ;  /* 0x0000001f05037819 */ /* 0x000fe200000006ff */
[----:B0-----:R-:W-:-:S04]  /*15d0*/  ULEA UR11, UR5, UR4, 0x18 ;  /* 0x00000004050b7291 */ /* 0x001fc8000f8ec03f */
[----:B------:R-:W-:-:S09]  /*15e0*/  ULEA UR4, UR8, UR11, 0x3 ;  /* 0x0000000b08047291 */ /* 0x000fd2000f8e183f */
[----:B------:R0:W1:Y:S01]  /*15f0*/  SYNCS.PHASECHK.TRANS64.TRYWAIT P1, [UR4], R3 ;  /* 0x00000003ff0075a7 */ /* 0x0000620008020144 */
[----:B------:R-:W-:Y:S05]  /*1600*/  @!P0 BRA `(.L_x_21) ;  /* 0x0000000000048947 */ /* 0x000fea0003800000 */
[----:B------:R-:W-:Y:S01]  /*1610*/  BPT.TRAP 0x1 ;  /* 0x000000040000795c */ /* 0x000fe20000300000 */
.L_x_21:
[----:B-1----:R-:W-:Y:S05]  /*1620*/  @P1 BRA `(.L_x_22) ;  /* 0x0000000000081947 */ /* 0x002fea0003800000 */
[----:B------:R-:W1:Y:S02]  /*1630*/  SYNCS.PHASECHK.TRANS64.TRYWAIT P1, [UR4], R3 ;  /* 0x00000003ff0075a7 */ /* 0x000e640008020144 */
[----:B-1----:R-:W-:Y:S05]  /*1640*/  @!P1 BRA `(.L_x_23) ;  /* 0x0000006800909947 */ /* 0x002fea0003800000 */
.L_x_22:
[----:B------:R-:W-:Y:S01]  /*1650*/  ULEA UR4, UR8, UR41, 0x9 ;  /* 0x0000002908047291 */ /* 0x000fe2000f8e483f */
[----:B------:R-:W-:Y:S01]  /*1660*/  WARPGROUP.ARRIVE ;  /* 0x00000000000079c5 */ /* 0x000fe20000000000 */
[----:B------:R-:W-:Y:S01]  /*1670*/  ULEA UR6, UR8, UR10, 0x9 ;  /* 0x0000000a08067291 */ /* 0x000fe2000f8e483f */
[----:B------:R-:W-:Y:S01]  /*1680*/  UMOV UR5, 0x40000040 ;  /* 0x4000004000057882 */ /* 0x000fe20000000000 */
[----:B------:R-:W-:-:S07]  /*1690*/  UMOV UR7, 0x40000040 ;  /* 0x4000004000077882 */ /* 0x000fce0000000000 */
[----:B------:R-:W-:Y:S01]  /*16a0*/  HGMMA.64x128x16.F32 R24, gdesc[UR4].tnspA.tnspB, R24, gsb0 ;  /* 0x61e00000041879f0 */ /* 0x000fe20008000818 */
        /* <DEDUP_REMOVED lines=9> */
[----:B------:R-:W-:Y:S01]  /*1740*/  BPT.TRAP 0x1 ;  /* 0x000000040000795c */ /* 0x000fe20000300000 */
.L_x_24:
[----:B------:R-:W-:Y:S01]  /*1750*/  ULEA UR4, UR9, UR11, 0x3 ;  /* 0x0000000b09047291 */ /* 0x000fe2000f8e183f */
[----:B------:R-:W-:-:S03]  /*1760*/  ISETP.GT.U32.AND P1, PT, R19, 0x1, PT ;  /* 0x000000011300780c */ /* 0x000fc60003f24070 */
[----:B------:R-:W-:-:S04]  /*1770*/  UIADD3 UR4, UR4, 0x70, URZ ;  /* 0x0000007004047890 */ /* 0x000fc8000fffe03f */
[----:B------:R-:W-:-:S09]  /*1780*/  UPRMT UR4, URZ, 0x654, UR4 ;  /* 0x000006543f047896 */ /* 0x000fd20008000004 */
[----:B------:R-:W-:Y:S01]  /*1790*/  SYNCS.ARRIVE.TRANS64.RED.A1T0 RZ, [UR4], RZ ;  /* 0x000000ffffff79a7 */ /* 0x000fe20008100404 */
[----:B------:R-:W-:Y:S05]  /*17a0*/  @P1 BRA `(.L_x_25) ;  /* 0x0000000000041947 */ /* 0x000fea0003800000 */
[----:B------:R-:W-:Y:S01]  /*17b0*/  BPT.TRAP 0x1 ;  /* 0x000000040000795c */ /* 0x000fe20000300000 */
.L_x_25:
[----:B------:R-:W-:Y:S01]  /*17c0*/  UIADD3 UR8, UR8, 0x1, URZ ;  /* 0x0000000108087890 */ /* 0x000fe2000fffe03f */
[C---:B------:R-:W-:Y:S01]  /*17d0*/  ISETP.GT.AND P1, PT, R0.reuse, 0x1, PT ;  /* 0x000000010000780c */ /* 0x040fe20003f24270 */
[----:B------:R-:W-:Y:S01]  /*17e0*/  UIADD3 UR9, UR9, 0x1, URZ ;  /* 0x0000000109097890 */ /* 0x000fe2000fffe03f */
[----:B------:R-:W-:Y:S01]  /*17f0*/  VIADD R0, R0, 0xffffffff ;  /* 0xffffffff00007836 */ /* 0x000fe20000000000 */
[----:B------:R-:W-:Y:S02]  /*1800*/  UISETP.NE.AND UP0, UPT, UR8, 0xe, UPT ;  /* 0x0000000e0800788c */ /* 0x000fe4000bf05270 */
[----:B------:R-:W-:Y:S02]  /*1810*/  UISETP.NE.AND UP1, UPT, UR9, 0xe, UPT ;  /* 0x0000000e0900788c */ /* 0x000fe4000bf25270 */
[----:B------:R-:W-:Y:S02]  /*1820*/  USEL UR4, URZ, 0x1, UP0 ;  /* 0x000000013f047887 */ /* 0x000fe40008000000 */
[----:B------:R-:W-:-:S02]  /*1830*/  USEL UR8, UR8, URZ, UP0 ;  /* 0x0000003f08087287 */ /* 0x000fc40008000000 */
[----:B------:R-:W-:Y:S02]  /*1840*/  USEL UR9, UR9, URZ, UP1 ;  /* 0x0000003f09097287 */ /* 0x000fe40008800000 */
[----:B------:R-:W-:Y:S01]  /*1850*/  LOP3.LUT R5, R5, UR4, RZ, 0x3c, !PT ;  /* 0x0000000405057c12 */ /* 0x000fe2000f8e3cff */
[----:B------:R-:W-:Y:S09]  /*1860*/  @P1 BRA `(.L_x_26) ;  /* 0xfffffffc00441947 */ /* 0x000ff2000383ffff */
.L_x_19:
[----:B------:R-:W2:Y:S02]  /*1870*/  LDC R0, c[0x0][0x28c] ;  /* 0x0000a300ff007b82 */ /* 0x000ea40000000800 */
[----:B--2---:R-:W-:-:S13]  /*1880*/  ISETP.GE.AND P1, PT, R0, 0x1, PT ;  /* 0x000000010000780c */ /* 0x004fda0003f26270 */
[----:B------:R-:W-:Y:S05]  /*1890*/  @!P1 BRA `(.L_x_27) ;  /* 0x00000000004c9947 */ /* 0x000fea0003800000 */
[----:B------:R-:W-:Y:S05]  /*18a0*/  @!P0 BRA `(.L_x_28) ;  /* 0x0000000000048947 */ /* 0x000fea0003800000 */
[----:B------:R-:W-:Y:S01]  /*18b0*/  BPT.TRAP 0x1 ;  /* 0x000000040000795c */ /* 0x000fe20000300000 */
.L_x_28:
[----:B------:R-:W-:Y:S01]  /*18c0*/  UISETP.LT.AND UP0, UPT, UR40, 0x1, UPT ;  /* 0x000000012800788c */ /* 0x000fe2000bf01270 */
[----:B------:R-:W2:Y:S01]  /*18d0*/  S2UR UR7, SR_CgaCtaId ;  /* 0x00000000000779c3 */ /* 0x000ea20000008800 */
[----:B------:R-:W-:Y:S02]  /*18e0*/  ISETP.GT.U32.AND P0, PT, R19, 0x1, PT ;  /* 0x000000011300780c */ /* 0x000fe40003f04070 */
[----:B------:R-:W-:-:S04]  /*18f0*/  USEL UR6, UR40, 0x1, UP0 ;  /* 0x0000000128067887 */ /* 0x000fc80008000000 */
[----:B------:R-:W-:-:S04]  /*1900*/  UIADD3 UR6, UR39, UR40, -UR6 ;  /* 0x0000002827067290 */ /* 0x000fc8000fffe806 */
[----:B------:R-:W-:-:S04]  /*1910*/  USHF.R.U32.HI UR4, URZ, 0x1, UR6 ;  /* 0x000000013f047899 */ /* 0x000fc80008011606 */
[----:B------:R-:W-:-:S04]  /*1920*/  UIMAD.WIDE.U32 UR4, UR4, -0x6db6db6d, URZ ;  /* 0x92492493040478a5 */ /* 0x000fc8000f8e003f */
[----:B------:R-:W-:-:S03]  /*1930*/  USHF.R.U32.HI UR4, URZ, 0x2, UR5 ;  /* 0x000000023f047899 */ /* 0x000fc60008011605 */
[----:B------:R-:W-:Y:S01]  /*1940*/  UMOV UR5, 0x400 ;  /* 0x0000040000057882 */ /* 0x000fe20000000000 */
[----:B------:R-:W-:Y:S02]  /*1950*/  UIMAD UR6, UR4, -0xe, UR6 ;  /* 0xfffffff2040678a4 */ /* 0x000fe4000f8e0206 */
[----:B--2---:R-:W-:-:S04]  /*1960*/  ULEA UR5, UR7, UR5, 0x18 ;  /* 0x0000000507057291 */ /* 0x004fc8000f8ec03f */
[----:B------:R-:W-:-:S04]  /*1970*/  ULEA UR6, UR6, UR5, 0x3 ;  /* 0x0000000506067291 */ /* 0x000fc8000f8e183f */
[----:B------:R-:W-:-:S04]  /*1980*/  UIADD3 UR6, UR6, 0x70, URZ ;  /* 0x0000007006067890 */ /* 0x000fc8000fffe03f */
[----:B------:R-:W-:-:S09]  /*1990*/  UPRMT UR6, URZ, 0x654, UR6 ;  /* 0x000006543f067896 */ /* 0x000fd20008000006 */
[----:B------:R-:W-:Y:S01]  /*19a0*/  SYNCS.ARRIVE.TRANS64.RED.A1T0 RZ, [UR6], RZ ;  /* 0x000000ffffff79a7 */ /* 0x000fe20008100406 */
[----:B------:R-:W-:Y:S05]  /*19b0*/  @P0 BRA `(.L_x_27) ;  /* 0x0000000000040947 */ /* 0x000fea0003800000 */
[----:B------:R-:W-:Y:S01]  /*19c0*/  BPT.TRAP 0x1 ;  /* 0x000000040000795c */ /* 0x000fe20000300000 */
.L_x_27:
[----:B------:R-:W2:Y:S01]  /*19d0*/  LDC R6, c[0x0][0x288] ;  /* 0x0000a200ff067b82 */ /* 0x000ea20000000800 */
[----:B------:R-:W-:Y:S01]  /*19e0*/  LOP3.LUT R0, R22, 0x1, RZ, 0xc0, !PT ;  /* 0x0000000116007812 */ /* 0x000fe200078ec0ff */
[----:B------:R-:W-:Y:S01]  /*19f0*/  IMAD.SHL.U32 R13, R92, 0x80, RZ ;  /* 0x000000805c0d7824 */ /* 0x000fe200078e00ff */
[----:B01----:R-:W-:Y:S01]  /*1a00*/  SHF.R.U32.HI R3, RZ, 0x2, R18 ;  /* 0x00000002ff037819 */ /* 0x003fe20000011612 */
[----:B------:R-:W-:Y:S01]  /*1a10*/  UIADD3 UR39, UR40, UR39, URZ ;  /* 0x0000002728277290 */ /* 0x000fe2000fffe03f */
[----:B------:R-:W-:Y:S01]  /*1a20*/  LOP3.LUT R4, R18, 0x60, RZ, 0xc0, !PT ;  /* 0x0000006012047812 */ /* 0x000fe200078ec0ff */
[----:B------:R-:W-:Y:S01]  /*1a30*/  IMAD.SHL.U32 R8, R0, 0x40, RZ ;  /* 0x0000004000087824 */ /* 0x000fe200078e00ff */
[----:B------:R-:W-:Y:S01]  /*1a40*/  LOP3.LUT R5, R18, 0x3, RZ, 0xc0, !PT ;  /* 0x0000000312057812 */ /* 0x000fe200078ec0ff */
[----:B------:R-:W-:Y:S01]  /*1a50*/  UISETP.GT.U32.AND UP0, UPT, UR39, 0xd, UPT ;  /* 0x0000000d2700788c */ /* 0x000fe2000bf04070 */
[----:B------:R-:W-:Y:S01]  /*1a60*/  LOP3.LUT R3, R3, 0x7, RZ, 0xc0, !PT ;  /* 0x0000000703037812 */ /* 0x000fe200078ec0ff */
[----:B------:R-:W-:Y:S01]  /*1a70*/  ULDC UR7, c[0x0][0x284] ;  /* 0x0000a10000077ab9 */ /* 0x000fe20000000800 */
[----:B------:R-:W-:Y:S01]  /*1a80*/  SHF.R.U32.HI R4, RZ, 0x1, R4 ;  /* 0x00000001ff047819 */ /* 0x000fe20000011604 */
[----:B------:R-:W-:Y:S01]  /*1a90*/  USHF.R.U32.HI UR4, URZ, 0x1, UR39 ;  /* 0x000000013f047899 */ /* 0x000fe20008011627 */
[----:B------:R-:W-:Y:S01]  /*1aa0*/  SHF.R.S32.HI R21, RZ, 0x1f, R89 ;  /* 0x0000001fff157819 */ /* 0x000fe20000011459 */
[----:B------:R-:W-:Y:S01]  /*1ab0*/  UISETP.LT.U32.AND UP0, UPT, UR40, 0xe, UP0 ;  /* 0x0000000e2800788c */ /* 0x000fe20008701070 */
[--C-:B------:R-:W-:Y:S01]  /*1ac0*/  IADD3 R7, RZ, -R4, -R3.reuse ;  /* 0x80000004ff077210 */ /* 0x100fe20007ffe803 */
[----:B------:R-:W-:Y:S01]  /*1ad0*/  UISETP.GE.U32.AND UP1, UPT, UR40, 0xe, UPT ;  /* 0x0000000e2800788c */ /* 0x000fe2000bf26070 */
[----:B------:R-:W-:Y:S01]  /*1ae0*/  LOP3.LUT R3, R8, 0x40, R3, 0xe2, !PT ;  /* 0x0000004008037812 */ /* 0x000fe200078ee203 */
[----:B------:R-:W-:Y:S01]  /*1af0*/  IMAD.SHL.U32 R8, R18, 0x2, RZ ;  /* 0x0000000212087824 */ /* 0x000fe200078e00ff */
[----:B------:R-:W-:Y:S01]  /*1b00*/  ULDC.64 UR8, c[0x0][0x5d0] ;  /* 0x0001740000087ab9 */ /* 0x000fe20000000a00 */
[----:B------:R-:W-:Y:S01]  /*1b10*/  UIMAD.WIDE.U32 UR4, UR4, -0x6db6db6d, URZ ;  /* 0x92492493040478a5 */ /* 0x000fe2000f8e003f */
[----:B------:R-:W-:Y:S01]  /*1b20*/  IMAD.WIDE R10, R91, 0x80, RZ ;  /* 0x000000805b0a7825 */ /* 0x000fe200078e02ff */
[----:B------:R-:W-:Y:S01]  /*1b30*/  USEL UR6, URZ, 0x1, !UP0 ;  /* 0x000000013f067887 */ /* 0x000fe2000c000000 */
[----:B------:R-:W-:Y:S01]  /*1b40*/  LOP3.LUT R8, R13, 0x6, R8, 0xf8, !PT ;  /* 0x000000060d087812 */ /* 0x000fe200078ef808 */
[----:B------:R-:W-:Y:S01]  /*1b50*/  USHF.R.U32.HI UR4, URZ, 0x2, UR5 ;  /* 0x000000023f047899 */ /* 0x000fe20008011605 */
[----:B--2---:R-:W-:Y:S01]  /*1b60*/  IMAD R12, R5, -0x2, R6 ;  /* 0xfffffffe050c7824 */ /* 0x004fe200078e0206 */
[----:B------:R-:W-:Y:S01]  /*1b70*/  ISETP.GE.AND P0, PT, R13, R6, PT ;  /* 0x000000060d00720c */ /* 0x000fe20003f06270 */
[----:B------:R-:W-:Y:S01]  /*1b80*/  IMAD.SHL.U32 R5, R91, 0x80, RZ ;  /* 0x000000805b057824 */ /* 0x000fe200078e00ff */
[----:B------:R-:W-:Y:S01]  /*1b90*/  SHF.R.S32.HI R9, RZ, 0x1f, R8 ;  /* 0x0000001fff097819 */ /* 0x000fe20000011408 */
[----:B------:R-:W-:Y:S01]  /*1ba0*/  IMAD R6, R21, UR8, RZ ;  /* 0x0000000815067c24 */ /* 0x000fe2000f8e02ff */
[----:B------:R-:W-:Y:S01]  /*1bb0*/  ULOP3.LUT UR38, UR38, UR6, URZ, 0x3c, !UPT ;  /* 0x0000000626267292 */ /* 0x000fe2000f8e3c3f */
[----:B------:R-:W-:Y:S01]  /*1bc0*/  IMAD R0, R0, -0x40, R7 ;  /* 0xffffffc000007824 */ /* 0x000fe200078e0207 */
[----:B------:R-:W-:Y:S01]  /*1bd0*/  ISETP.GE.OR P0, PT, R5, UR7, P0 ;  /* 0x0000000705007c0c */ /* 0x000fe20008706670 */
[C---:B------:R-:W-:Y:S01]  /*1be0*/  IMAD R15, R89.reuse, UR9, R6 ;  /* 0x00000009590f7c24 */ /* 0x040fe2000f8e0206 */
[----:B------:R-:W-:Y:S01]  /*1bf0*/  LOP3.LUT R105, R10, R3, R4, 0xfe, !PT ;  /* 0x000000030a697212 */ /* 0x000fe200078efe04 */
[----:B------:R-:W-:Y:S01]  /*1c00*/  IMAD.WIDE.U32 R6, R89, UR8, R8 ;  /* 0x0000000859067c25 */ /* 0x000fe2000f8e0008 */
[----:B------:R-:W-:Y:S01]  /*1c10*/  UIMAD UR39, UR4, -0xe, UR39 ;  /* 0xfffffff2042778a4 */ /* 0x000fe2000f8e0227 */
[----:B------:R-:W-:Y:S01]  /*1c20*/  IADD3 R3, -R5, UR7, R0 ;  /* 0x0000000705037c10 */ /* 0x000fe2000fffe100 */
[----:B------:R-:W-:Y:S01]  /*1c30*/  @UP1 ULOP3.LUT UR38, UR38, 0x1, UR4, 0x78, !UPT ;  /* 0x0000000126261892 */ /* 0x000fe2000f8e7804 */
[----:B------:R-:W-:-:S02]  /*1c40*/  IMAD.IADD R7, R7, 0x1, R15 ;  /* 0x0000000107077824 */ /* 0x000fc400078e020f */
[----:B------:R-:W-:Y:S02]  /*1c50*/  IMAD.IADD R4, R12, 0x1, -R13 ;  /* 0x000000010c047824 */ /* 0x000fe400078e0a0d */
[----:B------:R-:W-:Y:S02]  /*1c60*/  IMAD.MOV.U32 R0, RZ, RZ, -0x1 ;  /* 0xffffffffff007424 */ /* 0x000fe400078e00ff */
[----:B------:R-:W-:Y:S05]  /*1c70*/  @P0 BRA `(.L_x_29) ;  /* 0x0000004000240947 */ /* 0x000fea0003800000 */
[----:B------:R-:W0:Y:S01]  /*1c80*/  LDC.64 R98, c[0x0][0x5c8] ;  /* 0x00017200ff627b82 */ /* 0x000e220000000a00 */
[----:B-----5:R-:W-:Y:S01]  /*1c90*/  FSETP.NEU.AND P0, PT, R88, RZ, PT ;  /* 0x000000ff5800720b */ /* 0x020fe20003f0d000 */
[----:B------:R-:W-:Y:S01]  /*1ca0*/  BSSY B0, `(.L_x_29) ;  /* 0x0000406000007945 */ /* 0x000fe20003800000 */
[----:B------:R-:W-:-:S04]  /*1cb0*/  ISETP.GT.AND P2, PT, R4, RZ, PT ;  /* 0x000000ff0400720c */ /* 0x000fc80003f44270 */
[----:B------:R-:W-:Y:S01]  /*1cc0*/  ISETP.GT.AND P1, PT, R3, RZ, P2 ;  /* 0x000000ff0300720c */ /* 0x000fe20001724270 */
[-C--:B0-----:R-:W-:Y:S02]  /*1cd0*/  IMAD R12, R11, R98.reuse, RZ ;  /* 0x000000620b0c7224 */ /* 0x081fe400078e02ff */
[----:B------:R-:W-:-:S04]  /*1ce0*/  IMAD.WIDE.U32 R92, R105, R98, R6 ;  /* 0x00000062695c7225 */ /* 0x000fc800078e0006 */
[----:B------:R-:W-:-:S04]  /*1cf0*/  IMAD R5, R105, R99, R12 ;  /* 0x0000006369057224 */ /* 0x000fc800078e020c */
[----:B------:R-:W-:Y:S01]  /*1d00*/  IMAD.IADD R91, R93, 0x1, R5 ;  /* 0x000000015d5b7824 */ /* 0x000fe200078e0205 */
[----:B------:R-:W-:Y:S06]  /*1d10*/  @!P0 BRA `(.L_x_30) ;  /* 0x0000002c00288947 */ /* 0x000fec0003800000 */
[----:B------:R-:W0:Y:S01]  /*1d20*/  LDC.64 R96, c[0x0][0x5b8] ;  /* 0x00016e00ff607b82 */ /* 0x000e220000000a00 */
[----:B------:R-:W-:-:S07]  /*1d30*/  ULDC.64 UR4, c[0x0][0x5c0] ;  /* 0x0001700000047ab9 */ /* 0x000fce0000000a00 */
[----:B------:R-:W1:Y:S08]  /*1d40*/  LDC.64 R100, c[0x0][0x5b0] ;  /* 0x00016c00ff647b82 */ /* 0x000e700000000a00 */
[----:B------:R-:W2:Y:S01]  /*1d50*/  LDC.64 R102, c[0x0][0x5a8] ;  /* 0x00016a00ff667b82 */ /* 0x000ea20000000a00 */
[-C--:B0-----:R-:W-:Y:S02]  /*1d60*/  IMAD R6, R21, R96.reuse, RZ ;  /* 0x0000006015067224 */ /* 0x081fe400078e02ff */
[----:B------:R-:W-:-:S04]  /*1d70*/  IMAD.WIDE.U32 R94, R89, R96, R8 ;  /* 0x00000060595e7225 */ /* 0x000fc800078e0008 */
[----:B------:R-:W-:Y:S02]  /*1d80*/  IMAD R93, R89, R97, R6 ;  /* 0x00000061595d7224 */ /* 0x000fe400078e0206 */
[-C--:B-1----:R-:W-:Y:S02]  /*1d90*/  IMAD R10, R11, R100.reuse, RZ ;  /* 0x000000640b0a7224 */ /* 0x082fe400078e02ff */
[----:B------:R-:W-:Y:S02]  /*1da0*/  IMAD.IADD R13, R95, 0x1, R93 ;  /* 0x000000015f0d7824 */ /* 0x000fe400078e025d */
[----:B------:R-:W-:Y:S02]  /*1db0*/  IMAD.MOV.U32 R12, RZ, RZ, R94 ;  /* 0x000000ffff0c7224 */ /* 0x000fe400078e005e */
[C---:B------:R-:W-:Y:S02]  /*1dc0*/  IMAD R97, R105.reuse, R101, R10 ;  /* 0x0000006569617224 */ /* 0x040fe400078e020a */
[----:B------:R-:W-:-:S04]  /*1dd0*/  IMAD.WIDE.U32 R6, R105, R100, R12 ;  /* 0x0000006469067225 */ /* 0x000fc800078e000c */
[----:B------:R-:W-:Y:S01]  /*1de0*/  IMAD.IADD R5, R7, 0x1, R97 ;  /* 0x0000000107057824 */ /* 0x000fe200078e0261 */
[----:B--2---:R-:W-:-:S04]  /*1df0*/  LEA R14, P0, R6, R102, 0x1 ;  /* 0x00000066060e7211 */ /* 0x004fc800078008ff */
[----:B------:R-:W-:-:S05]  /*1e00*/  LEA.HI.X R15, R6, R103, R5, 0x1, P0 ;  /* 0x00000067060f7211 */ /* 0x000fca00000f0c05 */
[----:B------:R0:W2:Y:S01]  /*1e10*/  @P1 LDG.E.LTC128B.U16 R5, desc[UR36][R14.64] ;  /* 0x000000240e051981 */ /* 0x0000a2000c1e1520 */
[----:B------:R-:W-:Y:S01]  /*1e20*/  LEA R10, P0, R92, UR4, 0x1 ;  /* 0x000000045c0a7c11 */ /* 0x000fe2000f8008ff */
[----:B------:R-:W-:Y:S01]  /*1e30*/  IMAD.WIDE.U32 R6, R105, R100, R8 ;  /* 0x0000006469067225 */ /* 0x000fe200078e0008 */
[----:B------:R-:W-:Y:S03]  /*1e40*/  BSSY B1, `(.L_x_31) ;  /* 0x0000012000017945 */ /* 0x000fe60003800000 */
[----:B------:R-:W-:Y:S02]  /*1e50*/  IMAD.IADD R7, R97, 0x1, R7 ;  /* 0x0000000161077824 */ /* 0x000fe400078e0207 */
[----:B------:R-:W-:Y:S01]  /*1e60*/  IMAD.WIDE.U32 R20, R89, R96, R6 ;  /* 0x0000006059147225 */ /* 0x000fe200078e0006 */
[----:B0-----:R-:W-:-:S03]  /*1e70*/  SHF.L.U64.HI R15, R100, 0x3, R101 ;  /* 0x00000003640f7819 */ /* 0x001fc60000010265 */
[----:B------:R-:W-:Y:S01]  /*1e80*/  IMAD.IADD R7, R93, 0x1, R21 ;  /* 0x000000015d077824 */ /* 0x000fe200078e0215 */
[----:B------:R-:W-:Y:S01]  /*1e90*/  LEA R6, P4, R20, R102, 0x1 ;  /* 0x0000006614067211 */ /* 0x000fe200078808ff */
[----:B------:R-:W-:-:S03]  /*1ea0*/  IMAD.SHL.U32 R14, R100, 0x8, RZ ;  /* 0x00000008640e7824 */ /* 0x000fc600078e00ff */
[----:B------:R-:W-:Y:S01]  /*1eb0*/  LEA.HI.X R7, R20, R103, R7, 0x1, P4 ;  /* 0x0000006714077211 */ /* 0x000fe200020f0c07 */
[----:B--2---:R-:W-:-:S05]  /*1ec0*/  HADD2.F32 R11, -RZ, R5.H0_H0 ;  /* 0x20000005ff0b7230 */ /* 0x004fca0000004100 */
[----:B------:R-:W-:-:S04]  /*1ed0*/  FMUL R11, R11, R88 ;  /* 0x000000580b0b7220 */ /* 0x000fc80000400000 */
[----:B------:R-:W-:Y:S01]  /*1ee0*/  FFMA R24, R24, R23, R11 ;  /* 0x0000001718187223 */ /* 0x000fe2000000000b */
[----:B------:R-:W-:Y:S02]  /*1ef0*/  LEA.HI.X R11, R92, UR5, R91, 0x1, P0 ;  /* 0x000000055c0b7c11 */ /* 0x000fe400080f0c5b */
[----:B------:R-:W-:Y:S02]  /*1f00*/  ISETP.GT.AND P0, PT, R4, 0x1, PT ;  /* 0x000000010400780c */ /* 0x000fe40003f04270 */
[----:B------:R-:W-:Y:S02]  /*1f10*/  F2FP.F16.F32.PACK_AB R24, RZ, R24 ;  /* 0x00000018ff18723e */ /* 0x000fe400000000ff */
[----:B------:R-:W-:-:S03]  /*1f20*/  ISETP.GT.AND P3, PT, R3, RZ, P0 ;  /* 0x000000ff0300720c */ /* 0x000fc60000764270 */
[----:B------:R0:W-:Y:S10]  /*1f30*/  @P1 STG.E.U16 desc[UR36][R10.64], R24 ;  /* 0x000000180a001986 */ /* 0x0001f4000c101524 */
[----:B------:R-:W-:Y:S05]  /*1f40*/  @!P3 BRA `(.L_x_32) ;  /* 0x000000000004b947 */ /* 0x000fea0003800000 */
[----:B------:R1:W5:Y:S02]  /*1f50*/  LDG.E.LTC128B.U16 R5, desc[UR36][R6.64+0x2] ;  /* 0x0000022406057981 */ /* 0x000364000c1e1520 */
.L_x_32:
[----:B------:R-:W-:Y:S05]  /*1f60*/  BSYNC B1 ;  /* 0x0000000000017941 */ /* 0x000fea0003800000 */
.L_x_31:
[----:B-----5:R-:W-:Y:S01]  /*1f70*/  HADD2.F32 R91, -RZ, R5.H0_H0 ;  /* 0x20000005ff5b7230 */ /* 0x020fe20000004100 */
[----:B------:R-:W-:Y:S01]  /*1f80*/  ISETP.GT.AND P2, PT, R3, 0x8, P2 ;  /* 0x000000080300780c */ /* 0x000fe20001744270 */
[----:B------:R-:W-:Y:S01]  /*1f90*/  IMAD.WIDE.U32 R20, R105, R100, R14 ;  /* 0x0000006469147225 */ /* 0x000fe200078e000e */
[----:B0-----:R-:W-:-:S03]  /*1fa0*/  PRMT R24, R5, 0x7610, R24 ;  /* 0x0000761005187816 */ /* 0x001fc60000000018 */
[----:B------:R-:W-:Y:S01]  /*1fb0*/  FMUL R12, R91, R88 ;  /* 0x000000585b0c7220 */ /* 0x000fe20000400000 */
[----:B------:R-:W-:Y:S01]  /*1fc0*/  IMAD.IADD R97, R97, 0x1, R21 ;  /* 0x0000000161617824 */ /* 0x000fe200078e0215 */
[----:B------:R-:W-:Y:S02]  /*1fd0*/  IADD3 R94, P1, R94, R20, RZ ;  /* 0x000000145e5e7210 */ /* 0x000fe40007f3e0ff */
[----:B------:R-:W-:-:S03]  /*1fe0*/  FFMA R12, R25, R23, R12 ;  /* 0x00000017190c7223 */ /* 0x000fc6000000000c */
[----:B------:R-:W-:Y:S01]  /*1ff0*/  IMAD.X R13, R97, 0x1, R13, P1 ;  /* 0x00000001610d7824 */ /* 0x000fe200008e060d */
[C---:B------:R-:W-:Y:S02]  /*2000*/  LEA R14, P1, R94.reuse, R102, 0x1 ;  /* 0x000000665e0e7211 */ /* 0x040fe400078208ff */
[----:B------:R-:W-:Y:S02]  /*2010*/  F2FP.F16.F32.PACK_AB R12, RZ, R12 ;  /* 0x0000000cff0c723e */ /* 0x000fe400000000ff */
[----:B------:R-:W-:Y:S02]  /*2020*/  LEA.HI.X R15, R94, R103, R13, 0x1, P1 ;  /* 0x000000675e0f7211 */ /* 0x000fe400008f0c0d */
[----:B------:R-:W-:-:S05]  /*2030*/  PRMT R21, R12, 0x7610, R21 ;  /* 0x000076100c157816 */ /* 0x000fca0000000015 */
[----:B------:R0:W-:Y:S04]  /*2040*/  @P3 STG.E.U16 desc[UR36][R10.64+0x2], R21 ;  /* 0x000002150a003986 */ /* 0x0001e8000c101524 */
[----:B------:R-:W2:Y:S01]  /*2050*/  @P2 LDG.E.LTC128B.U16 R24, desc[UR36][R14.64] ;  /* 0x000000240e182981 */ /* 0x000ea2000c1e1520 */
[----:B------:R-:W-:Y:S01]  /*2060*/  IADD3 R20, P1, R8, R20, RZ ;  /* 0x0000001408147210 */ /* 0x000fe20007f3e0ff */
[----:B------:R-:W-:Y:S01]  /*2070*/  BSSY B1, `(.L_x_33) ;  /* 0x0000011000017945 */ /* 0x000fe20003800000 */
[C---:B------:R-:W-:Y:S02]  /*2080*/  SHF.L.U64.HI R13, R98.reuse, 0x4, R99 ;  /* 0x00000004620d7819 */ /* 0x040fe40000010263 */
[----:B------:R-:W-:Y:S01]  /*2090*/  ISETP.GT.AND P0, PT, R3, 0x8, P0 ;  /* 0x000000080300780c */ /* 0x000fe20000704270 */
[----:B0-----:R-:W-:Y:S01]  /*20a0*/  IMAD.X R21, R9, 0x1, R97, P1 ;  /* 0x0000000109157824 */ /* 0x001fe200008e0661 */
[----:B------:R-:W-:Y:S01]  /*20b0*/  LEA R12, P1, R98, R10, 0x4 ;  /* 0x0000000a620c7211 */ /* 0x000fe200078220ff */
[----:B------:R-:W-:-:S04]  /*20c0*/  IMAD.WIDE.U32 R20, R89, R96, R20 ;  /* 0x0000006059147225 */ /* 0x000fc800078e0014 */
[----:B------:R-:W-:Y:S01]  /*20d0*/  IMAD.X R13, R13, 0x1, R11, P1 ;  /* 0x000000010d0d7824 */ /* 0x000fe200008e060b */
[----:B------:R-:W-:Y:S01]  /*20e0*/  LEA R8, P3, R20, R102, 0x1 ;  /* 0x0000006614087211 */ /* 0x000fe200078608ff */
[----:B------:R-:W-:-:S05]  /*20f0*/  IMAD.IADD R9, R93, 0x1, R21 ;  /* 0x000000015d097824 */ /* 0x000fca00078e0215 */
[----:B------:R-:W-:Y:S01]  /*2100*/  LEA.HI.X R9, R20, R103, R9, 0x1, P3 ;  /* 0x0000006714097211 */ /* 0x000fe200018f0c09 */
[----:B--2---:R-:W-:-:S05]  /*2110*/  HADD2.F32 R5, -RZ, R24.H0_H0 ;  /* 0x20000018ff057230 */ /* 0x004fca0000004100 */
[----:B------:R-:W-:-:S04]  /*2120*/  FMUL R5, R5, R88 ;  /* 0x0000005805057220 */ /* 0x000fc80000400000 */
[----:B------:R-:W-:-:S05]  /*2130*/  FFMA R5, R26, R23, R5 ;  /* 0x000000171a057223 */ /* 0x000fca0000000005 */
[----:B------:R-:W-:-:S05]  /*2140*/  F2FP.F16.F32.PACK_AB R5, RZ, R5 ;  /* 0x00000005ff05723e */ /* 0x000fca00000000ff */
[----:B------:R0:W-:Y:S01]  /*2150*/  @P2 STG.E.U16 desc[UR36][R12.64], R5 ;  /* 0x000000050c002986 */ /* 0x0001e2000c101524 */
[----:B------:R-:W-:Y:S05]  /*2160*/  @!P0 BRA `(.L_x_34) ;  /* 0x0000000000048947 */ /* 0x000fea0003800000 */
[----:B------:R2:W5:Y:S02]  /*2170*/  LDG.E.LTC128B.U16 R24, desc[UR36][R8.64+0x2] ;  /* 0x0000022408187981 */ /* 0x000564000c1e1520 */
.L_x_34:
[----:B------:R-:W-:Y:S05]  /*2180*/  BSYNC B1 ;  /* 0x0000000000017941 */ /* 0x000fea0003800000 */
.L_x_33:
[----:B0----5:R-:W-:Y:S01]  /*2190*/  HADD2.F32 R5, -RZ, R24.H0_H0 ;  /* 0x20000018ff057230 */ /* 0x021fe20000004100 */
[----:B------:R-:W-:Y:S01]  /*21a0*/  ISETP.GT.AND P1, PT, R4, 0x8, PT ;  /* 0x000000080400780c */ /* 0x000fe20003f24270 */
[----:B------:R-:W-:Y:S03]  /*21b0*/  BSSY B1, `(.L_x_35) ;  /* 0x0000008000017945 */ /* 0x000fe60003800000 */
[----:B------:R-:W-:Y:S01]  /*21c0*/  FMUL R14, R5, R88 ;  /* 0x00000058050e7220 */ /* 0x000fe20000400000 */
[----:B------:R-:W-:-:S03]  /*21d0*/  ISETP.GT.AND P2, PT, R3, RZ, P1 ;  /* 0x000000ff0300720c */ /* 0x000fc60000f44270 */
[----:B------:R-:W-:-:S05]  /*21e0*/  FFMA R14, R27, R23, R14 ;  /* 0x000000171b0e7223 */ /* 0x000fca000000000e */
[----:B------:R-:W-:-:S05]  /*21f0*/  F2FP.F16.F32.PACK_AB R14, RZ, R14 ;  /* 0x0000000eff0e723e */ /* 0x000fca00000000ff */
[----:B------:R0:W-:Y:S01]  /*2200*/  @P0 STG.E.U16 desc[UR36][R12.64+0x2], R14 ;  /* 0x0000020e0c000986 */ /* 0x0001e2000c101524 */
[----:B------:R-:W-:Y:S05]  /*2210*/  @!P2 BRA `(.L_x_36) ;  /* 0x000000000004a947 */ /* 0x000fea0003800000 */
[----:B------:R3:W5:Y:S02]  /*2220*/  LDG.E.LTC128B.U16 R24, desc[UR36][R6.64+0x10] ;  /* 0x0000102406187981 */ /* 0x000764000c1e1520 */
.L_x_36:
[----:B------:R-:W-:Y:S05]  /*2230*/  BSYNC B1 ;  /* 0x0000000000017941 */ /* 0x000fea0003800000 */
.L_x_35:
[----:B-----5:R-:W-:Y:S01]  /*2240*/  HADD2.F32 R5, -RZ, R24.H0_H0 ;  /* 0x20000018ff057230 */ /* 0x020fe20000004100 */
        /* <DEDUP_REMOVED lines=9> */
.L_x_38:
[----:B------:R-:W-:Y:S05]  /*22e0*/  BSYNC B1 ;  /* 0x0000000000017941 */ /* 0x000fea0003800000 */
.L_x_37:
[----:B----45:R-:W-:Y:S01]  /*22f0*/  HADD2.F32 R5, -RZ, R24.H0_H0 ;  /* 0x20000018ff057230 */ /* 0x030fe20000004100 */
[----:B------:R-:W-:Y:S01]  /*2300*/  ISETP.GT.AND P1, PT, R3, 0x8, P1 ;  /* 0x000000080300780c */ /* 0x000fe20000f24270 */
[----:B------:R-:W-:Y:S03]  /*2310*/  BSSY B1, `(.L_x_39) ;  /* 0x0000007000017945 */ /* 0x000fe60003800000 */
[----:B0-----:R-:W-:-:S04]  /*2320*/  FMUL R14, R5, R88 ;  /* 0x00000058050e7220 */ /* 0x001fc80000400000 */
[----:B------:R-:W-:-:S05]  /*2330*/  FFMA R14, R29, R23, R14 ;  /* 0x000000171d0e7223 */ /* 0x000fca000000000e */
[----:B------:R-:W-:-:S05]  /*2340*/  F2FP.F16.F32.PACK_AB R14, RZ, R14 ;  /* 0x0000000eff0e723e */ /* 0x000fca00000000ff */
[----:B------:R0:W-:Y:S01]  /*2350*/  @P3 STG.E.U16 desc[UR36][R10.64+0x12], R14 ;  /* 0x0000120e0a003986 */ /* 0x0001e2000c101524 */
[----:B------:R-:W-:Y:S05]  /*2360*/  @!P1 BRA `(.L_x_40) ;  /* 0x0000000000049947 */ /* 0x000fea0003800000 */
[----:B------:R4:W5:Y:S02]  /*2370*/  LDG.E.LTC128B.U16 R24, desc[UR36][R8.64+0x10] ;  /* 0x0000102408187981 */ /* 0x000964000c1e1520 */
.L_x_40:
[----:B------:R-:W-:Y:S05]  /*2380*/  BSYNC B1 ;  /* 0x0000000000017941 */ /* 0x000fea0003800000 */
.L_x_39:
[----:B-----5:R-:W-:Y:S01]  /*2390*/  HADD2.F32 R5, -RZ, R24.H0_H0 ;  /* 0x20000018ff057230 */ /* 0x020fe20000004100 */
[----:B------:R-:W-:Y:S01]  /*23a0*/  ISETP.GT.AND P0, PT, R3, 0x8, P0 ;  /* 0x000000080300780c */ /* 0x000fe20000704270 */
[----:B------:R-:W-:Y:S03]  /*23b0*/  BSSY B1, `(.L_x_41) ;  /* 0x0000007000017945 */ /* 0x000fe60003800000 */
[----:B------:R-:W-:-:S04]  /*23c0*/  FMUL R5, R5, R88 ;  /* 0x0000005805057220 */ /* 0x000fc80000400000 */
[----:B------:R-:W-:-:S05]  /*23d0*/  FFMA R5, R30, R23, R5 ;  /* 0x000000171e057223 */ /* 0x000fca0000000005 */
[----:B------:R-:W-:-:S05]  /*23e0*/  F2FP.F16.F32.PACK_AB R5, RZ, R5 ;  /* 0x00000005ff05723e */ /* 0x000fca00000000ff */
[----:B------:R0:W-:Y:S01]  /*23f0*/  @P1 STG.E.U16 desc[UR36][R12.64+0x10], R5 ;  /* 0x000010050c001986 */ /* 0x0001e2000c101524 */
[----:B------:R-:W-:Y:S05]  /*2400*/  @!P0 BRA `(.L_x_42) ;  /* 0x0000000000048947 */ /* 0x000fea0003800000 */
[----:B------:R0:W5:Y:S02]  /*2410*/  LDG.E.LTC128B.U16 R24, desc[UR36][R8.64+0x12] ;  /* 0x0000122408187981 */ /* 0x000164000c1e1520 */
.L_x_42:
[----:B------:R-:W-:Y:S05]  /*2420*/  BSYNC B1 ;  /* 0x0000000000017941 */ /* 0x000fea0003800000 */
.L_x_41:
        /* <DEDUP_REMOVED lines=10> */
.L_x_44:
[----:B------:R-:W-:Y:S05]  /*24d0*/  BSYNC B1 ;  /* 0x0000000000017941 */ /* 0x000fea0003800000 */
.L_x_43:
        /* <DEDUP_REMOVED lines=10> */
.L_x_46:
[----:B------:R-:W-:Y:S05]  /*2580*/  BSYNC B1 ;  /* 0x0000000000017941 */ /* 0x000fea0003800000 */
.L_x_45:
[----:B0----5:R-:W-:Y:S01]  /*2590*/  HADD2.F32 R5, -RZ, R24.H0_H0 ;  /* 0x20000018ff057230 */ /* 0x021fe20000004100 */
        /* <DEDUP_REMOVED lines=8> */
.L_x_48:
[----:B------:R-:W-:Y:S05]  /*2620*/  BSYNC B1 ;  /* 0x0000000000017941 */ /* 0x000fea0003800000 */
.L_x_47:
        /* <DEDUP_REMOVED lines=9> */
.L_x_50:
[----:B------:R-:W-:Y:S05]  /*26c0*/  BSYNC B1 ;  /* 0x0000000000017941 */ /* 0x000fea0003800000 */
.L_x_49:
        /* <DEDUP_REMOVED lines=10> */
.L_x_52:
[----:B------:R-:W-:Y:S05]  /*2770*/  BSYNC B1 ;  /* 0x0000000000017941 */ /* 0x000fea0003800000 */
.L_x_51:
        /* <DEDUP_REMOVED lines=10> */
.L_x_54:
[----:B------:R-:W-:Y:S05]  /*2820*/  BSYNC B1 ;  /* 0x0000000000017941 */ /* 0x000fea0003800000 */
.L_x_53:
        /* <DEDUP_REMOVED lines=9> */
.L_x_56:
[----:B------:R-:W-:Y:S05]  /*28c0*/  BSYNC B1 ;  /* 0x0000000000017941 */ /* 0x000fea0003800000 */
.L_x_55:
        /* <DEDUP_REMOVED lines=9> */
.L_x_58:
[----:B------:R-:W-:Y:S05]  /*2960*/  BSYNC B1 ;  /* 0x0000000000017941 */ /* 0x000fea0003800000 */
.L_x_57:
        /* <DEDUP_REMOVED lines=10> */
.L_x_60:
[----:B------:R-:W-:Y:S05]  /*2a10*/  BSYNC B1 ;  /* 0x0000000000017941 */ /* 0x000fea0003800000 */
.L_x_59:
        /* <DEDUP_REMOVED lines=10> */
.L_x_62:
[----:B------:R-:W-:Y:S05]  /*2ac0*/  BSYNC B1 ;  /* 0x0000000000017941 */ /* 0x000fea0003800000 */
.L_x_61:
        /* <DEDUP_REMOVED lines=9> */
.L_x_64:
[----:B------:R-:W-:Y:S05]  /*2b60*/  BSYNC B1 ;  /* 0x0000000000017941 */ /* 0x000fea0003800000 */
.L_x_63:
        /* <DEDUP_REMOVED lines=9> */
.L_x_66:
[----:B------:R-:W-:Y:S05]  /*2c00*/  BSYNC B1 ;  /* 0x0000000000017941 */ /* 0x000fea0003800000 */
.L_x_65:
        /* <DEDUP_REMOVED lines=10> */
.L_x_68:
[----:B------:R-:W-:Y:S05]  /*2cb0*/  BSYNC B1 ;  /* 0x0000000000017941 */ /* 0x000fea0003800000 */
.L_x_67:
        /* <DEDUP_REMOVED lines=10> */
.L_x_70:
[----:B------:R-:W-:Y:S05]  /*2d60*/  BSYNC B1 ;  /* 0x0000000000017941 */ /* 0x000fea0003800000 */
.L_x_69:
        /* <DEDUP_REMOVED lines=9> */
.L_x_72:
[----:B------:R-:W-:Y:S05]  /*2e00*/  BSYNC B1 ;  /* 0x0000000000017941 */ /* 0x000fea0003800000 */
.L_x_71:
        /* <DEDUP_REMOVED lines=9> */
.L_x_74:
[----:B------:R-:W-:Y:S05]  /*2ea0*/  BSYNC B1 ;  /* 0x0000000000017941 */ /* 0x000fea0003800000 */
.L_x_73:
        /* <DEDUP_REMOVED lines=10> */
.L_x_76:
[----:B------:R-:W-:Y:S05]  /*2f50*/  BSYNC B1 ;  /* 0x0000000000017941 */ /* 0x000fea0003800000 */
.L_x_75:
        /* <DEDUP_REMOVED lines=10> */
.L_x_78:
[----:B------:R-:W-:Y:S05]  /*3000*/  BSYNC B1 ;  /* 0x0000000000017941 */ /* 0x000fea0003800000 */
.L_x_77:
        /* <DEDUP_REMOVED lines=9> */
.L_x_80:
[----:B------:R-:W-:Y:S05]  /*30a0*/  BSYNC B1 ;  /* 0x0000000000017941 */ /* 0x000fea0003800000 */
.L_x_79:
        /* <DEDUP_REMOVED lines=9> */
.L_x_82:
[----:B------:R-:W-:Y:S05]  /*3140*/  BSYNC B1 ;  /* 0x0000000000017941 */ /* 0x000fea0003800000 */
.L_x_81:
        /* <DEDUP_REMOVED lines=10> */
.L_x_84:
[----:B------:R-:W-:Y:S05]  /*31f0*/  BSYNC B1 ;  /* 0x0000000000017941 */ /* 0x000fea0003800000 */
.L_x_83:
        /* <DEDUP_REMOVED lines=10> */
.L_x_86:
[----:B------:R-:W-:Y:S05]  /*32a0*/  BSYNC B1 ;  /* 0x0000000000017941 */ /* 0x000fea0003800000 */
.L_x_85:
        /* <DEDUP_REMOVED lines=9> */
.L_x_88:
[----:B------:R-:W-:Y:S05]  /*3340*/  BSYNC B1 ;  /* 0x0000000000017941 */ /* 0x000fea0003800000 */
.L_x_87:
        /* <DEDUP_REMOVED lines=9> */
.L_x_90:
[----:B------:R-:W-:Y:S05]  /*33e0*/  BSYNC B1 ;  /* 0x0000000000017941 */ /* 0x000fea0003800000 */
.L_x_89:
        /* <DEDUP_REMOVED lines=10> */
.L_x_92:
[----:B------:R-:W-:Y:S05]  /*3490*/  BSYNC B1 ;  /* 0x0000000000017941 */ /* 0x000fea0003800000 */
.L_x_91:
        /* <DEDUP_REMOVED lines=10> */
.L_x_94:
[----:B------:R-:W-:Y:S05]  /*3540*/  BSYNC B1 ;  /* 0x0000000000017941 */ /* 0x000fea0003800000 */
.L_x_93:
        /* <DEDUP_REMOVED lines=9> */
.L_x_96:
[----:B------:R-:W-:Y:S05]  /*35e0*/  BSYNC B1 ;  /* 0x0000000000017941 */ /* 0x000fea0003800000 */
.L_x_95:
        /* <DEDUP_REMOVED lines=9> */
.L_x_98:
[----:B------:R-:W-:Y:S05]  /*3680*/  BSYNC B1 ;  /* 0x0000000000017941 */ /* 0x000fea0003800000 */
.L_x_97:
        /* <DEDUP_REMOVED lines=10> */
.L_x_100:
[----:B------:R-:W-:Y:S05]  /*3730*/  BSYNC B1 ;  /* 0x0000000000017941 */ /* 0x000fea0003800000 */
.L_x_99:
        /* <DEDUP_REMOVED lines=10> */
.L_x_102:
[----:B------:R-:W-:Y:S05]  /*37e0*/  BSYNC B1 ;  /* 0x0000000000017941 */ /* 0x000fea0003800000 */
.L_x_101:
        /* <DEDUP_REMOVED lines=9> */
.L_x_104:
[----:B------:R-:W-:Y:S05]  /*3880*/  BSYNC B1 ;  /* 0x0000000000017941 */ /* 0x000fea0003800000 */
.L_x_103:
        /* <DEDUP_REMOVED lines=9> */
.L_x_106:
[----:B------:R-:W-:Y:S05]  /*3920*/  BSYNC B1 ;  /* 0x0000000000017941 */ /* 0x000fea0003800000 */
.L_x_105:
        /* <DEDUP_REMOVED lines=10> */
.L_x_108:
[----:B------:R-:W-:Y:S05]  /*39d0*/  BSYNC B1 ;  /* 0x0000000000017941 */ /* 0x000fea0003800000 */
.L_x_107:
        /* <DEDUP_REMOVED lines=10> */
.L_x_110:
[----:B------:R-:W-:Y:S05]  /*3a80*/  BSYNC B1 ;  /* 0x0000000000017941 */ /* 0x000fea0003800000 */
.L_x_109:
        /* <DEDUP_REMOVED lines=9> */
.L_x_112:
[----:B------:R-:W-:Y:S05]  /*3b20*/  BSYNC B1 ;  /* 0x0000000000017941 */ /* 0x000fea0003800000 */
.L_x_111:
        /* <DEDUP_REMOVED lines=9> */
.L_x_114:
[----:B------:R-:W-:Y:S05]  /*3bc0*/  BSYNC B1 ;  /* 0x0000000000017941 */ /* 0x000fea0003800000 */
.L_x_113:
        /* <DEDUP_REMOVED lines=10> */
.L_x_116:
[----:B------:R-:W-:Y:S05]  /*3c70*/  BSYNC B1 ;  /* 0x0000000000017941 */ /* 0x000fea0003800000 */
.L_x_115:
        /* <DEDUP_REMOVED lines=10> */
.L_x_118:
[----:B------:R-:W-:Y:S05]  /*3d20*/  BSYNC B1 ;  /* 0x0000000000017941 */ /* 0x000fea0003800000 */
.L_x_117:
        /* <DEDUP_REMOVED lines=9> */
.L_x_120:
[----:B------:R-:W-:Y:S05]  /*3dc0*/  BSYNC B1 ;  /* 0x0000000000017941 */ /* 0x000fea0003800000 */
.L_x_119:
        /* <DEDUP_REMOVED lines=9> */
.L_x_122:
[----:B------:R-:W-:Y:S05]  /*3e60*/  BSYNC B1 ;  /* 0x0000000000017941 */ /* 0x000fea0003800000 */
.L_x_121:
        /* <DEDUP_REMOVED lines=10> */
.L_x_124:
[----:B------:R-:W-:Y:S05]  /*3f10*/  BSYNC B1 ;  /* 0x0000000000017941 */ /* 0x000fea0003800000 */
.L_x_123:
        /* <DEDUP_REMOVED lines=10> */
.L_x_126:
[----:B------:R-:W-:Y:S05]  /*3fc0*/  BSYNC B1 ;  /* 0x0000000000017941 */ /* 0x000fea0003800000 */
.L_x_125:
        /* <DEDUP_REMOVED lines=9> */
.L_x_128:
[----:B------:R-:W-:Y:S05]  /*4060*/  BSYNC B1 ;  /* 0x0000000000017941 */ /* 0x000fea0003800000 */
.L_x_127:
        /* <DEDUP_REMOVED lines=9> */
.L_x_130:
[----:B------:R-:W-:Y:S05]  /*4100*/  BSYNC B1 ;  /* 0x0000000000017941 */ /* 0x000fea0003800000 */
.L_x_129:
        /* <DEDUP_REMOVED lines=10> */
.L_x_132:
[----:B------:R-:W-:Y:S05]  /*41b0*/  BSYNC B1 ;  /* 0x0000000000017941 */ /* 0x000fea0003800000 */
.L_x_131:
        /* <DEDUP_REMOVED lines=10> */
.L_x_134:
[----:B------:R-:W-:Y:S05]  /*4260*/  BSYNC B1 ;  /* 0x0000000000017941 */ /* 0x000fea0003800000 */
.L_x_133:
        /* <DEDUP_REMOVED lines=9> */
.L_x_136:
[----:B------:R-:W-:Y:S05]  /*4300*/  BSYNC B1 ;  /* 0x0000000000017941 */ /* 0x000fea0003800000 */
.L_x_135:
        /* <DEDUP_REMOVED lines=9> */
.L_x_138:
[----:B------:R-:W-:Y:S05]  /*43a0*/  BSYNC B1 ;  /* 0x0000000000017941 */ /* 0x000fea0003800000 */
.L_x_137:
        /* <DEDUP_REMOVED lines=10> */
.L_x_140:
[----:B------:R-:W-:Y:S05]  /*4450*/  BSYNC B1 ;  /* 0x0000000000017941 */ /* 0x000fea0003800000 */
.L_x_139:
        /* <DEDUP_REMOVED lines=10> */
.L_x_142:
[----:B------:R-:W-:Y:S05]  /*4500*/  BSYNC B1 ;  /* 0x0000000000017941 */ /* 0x000fea0003800000 */
.L_x_141:
        /* <DEDUP_REMOVED lines=9> */
.L_x_144:
[----:B------:R-:W-:Y:S05]  /*45a0*/  BSYNC B1 ;  /* 0x0000000000017941 */ /* 0x000fea0003800000 */
.L_x_143:
        /* <DEDUP_REMOVED lines=9> */
.L_x_146:
[----:B------:R-:W-:Y:S05]  /*4640*/  BSYNC B1 ;  /* 0x0000000000017941 */ /* 0x000fea0003800000 */
.L_x_145:
        /* <DEDUP_REMOVED lines=10> */
.L_x_148:
[----:B------:R-:W-:Y:S05]  /*46f0*/  BSYNC B1 ;  /* 0x0000000000017941 */ /* 0x000fea0003800000 */
.L_x_147:
[----:B-----5:R-:W-:Y:S01]  /*4700*/  HADD2.F32 R5, -RZ, R24.H0_H0 ;  /* 0x20000018ff057230 */ /* 0x020fe20000004100 */
[----:B------:R-:W-:Y:S01]  /*4710*/  ISETP.GT.AND P0, PT, R4, 0x79, PT ;  /* 0x000000790400780c */ /* 0x000fe20003f04270 */
[----:B------:R-:W-:Y:S01]  /*4720*/  @P2 IMAD.MOV.U32 R4, RZ, RZ, R10 ;  /* 0x000000ffff042224 */ /* 0x000fe200078e000a */
[----:B------:R-:W-:Y:S02]  /*4730*/  BSSY B1, `(.L_x_149) ;  /* 0x000000a000017945 */ /* 0x000fe40003800000 */
[----:B------:R-:W-:Y:S01]  /*4740*/  FMUL R5, R5, R88 ;  /* 0x0000005805057220 */ /* 0x000fe20000400000 */
[----:B------:R-:W-:-:S03]  /*4750*/  ISETP.GT.AND P3, PT, R3, RZ, P0 ;  /* 0x000000ff0300720c */ /* 0x000fc60000764270 */
[----:B------:R-:W-:-:S05]  /*4760*/  FFMA R5, R84, R23, R5 ;  /* 0x0000001754057223 */ /* 0x000fca0000000005 */
[----:B------:R-:W-:-:S04]  /*4770*/  F2FP.F16.F32.PACK_AB R5, RZ, R5 ;  /* 0x00000005ff05723e */ /* 0x000fc800000000ff */
[----:B0-----:R-:W-:Y:S01]  /*4780*/  PRMT R14, R5, 0x7610, R14 ;  /* 0x00007610050e7816 */ /* 0x001fe2000000000e */
[----:B------:R-:W-:-:S05]  /*4790*/  @P2 IMAD.MOV.U32 R5, RZ, RZ, R11 ;  /* 0x000000ffff052224 */ /* 0x000fca00078e000b */
[----:B------:R0:W-:Y:S01]  /*47a0*/  @P2 STG.E.U16 desc[UR36][R4.64+0xf0], R14 ;  /* 0x0000f00e04002986 */ /* 0x0001e2000c101524 */
[----:B------:R-:W-:Y:S05]  /*47b0*/  @!P3 BRA `(.L_x_150) ;  /* 0x000000000004b947 */ /* 0x000fea0003800000 */
[----:B------:R0:W5:Y:S02]  /*47c0*/  LDG.E.LTC128B.U16 R24, desc[UR36][R6.64+0xf2] ;  /* 0x0000f22406187981 */ /* 0x000164000c1e1520 */
.L_x_150:
[----:B------:R-:W-:Y:S05]  /*47d0*/  BSYNC B1 ;  /* 0x0000000000017941 */ /* 0x000fea0003800000 */
.L_x_149:
        /* <DEDUP_REMOVED lines=9> */
.L_x_152:
[----:B------:R-:W-:Y:S05]  /*4870*/  BSYNC B1 ;  /* 0x0000000000017941 */ /* 0x000fea0003800000 */
.L_x_151:
[----:B-----5:R-:W-:Y:S01]  /*4880*/  HADD2.F32 R5, -RZ, R24.H0_H0 ;  /* 0x20000018ff057230 */ /* 0x020fe20000004100 */
[----:B------:R-:W-:Y:S01]  /*4890*/  ISETP.GT.AND P0, PT, R3, 0x8, P0 ;  /* 0x000000080300780c */ /* 0x000fe20000704270 */
[----:B0-----:R-:W-:Y:S01]  /*48a0*/  @P1 IMAD.MOV.U32 R4, RZ, RZ, R12 ;  /* 0x000000ffff041224 */ /* 0x001fe200078e000c */
[----:B------:R-:W-:Y:S02]  /*48b0*/  BSSY B1, `(.L_x_153) ;  /* 0x0000009000017945 */ /* 0x000fe40003800000 */
[----:B------:R-:W-:-:S04]  /*48c0*/  FMUL R5, R5, R88 ;  /* 0x0000005805057220 */ /* 0x000fc80000400000 */
[----:B------:R-:W-:-:S05]  /*48d0*/  FFMA R5, R86, R23, R5 ;  /* 0x0000001756057223 */ /* 0x000fca0000000005 */
[----:B------:R-:W-:-:S04]  /*48e0*/  F2FP.F16.F32.PACK_AB R5, RZ, R5 ;  /* 0x00000005ff05723e */ /* 0x000fc800000000ff */
[----:B-1-3--:R-:W-:Y:S01]  /*48f0*/  PRMT R6, R5, 0x7610, R6 ;  /* 0x0000761005067816 */ /* 0x00afe20000000006 */
[----:B------:R-:W-:-:S05]  /*4900*/  @P1 IMAD.MOV.U32 R5, RZ, RZ, R13 ;  /* 0x000000ffff051224 */ /* 0x000fca00078e000d */
[----:B------:R0:W-:Y:S01]  /*4910*/  @P1 STG.E.U16 desc[UR36][R4.64+0xf0], R6 ;  /* 0x0000f00604001986 */ /* 0x0001e2000c101524 */
[----:B------:R-:W-:Y:S05]  /*4920*/  @!P0 BRA `(.L_x_154) ;  /* 0x0000000000048947 */ /* 0x000fea0003800000 */
[----:B------:R1:W5:Y:S02]  /*4930*/  LDG.E.LTC128B.U16 R24, desc[UR36][R8.64+0xf2] ;  /* 0x0000f22408187981 */ /* 0x000364000c1e1520 */
.L_x_154:
[----:B------:R-:W-:Y:S05]  /*4940*/  BSYNC B1 ;  /* 0x0000000000017941 */ /* 0x000fea0003800000 */
.L_x_153:
[----:B------:R-:W-:Y:S05]  /*4950*/  @!P0 BRA `(.L_x_155) ;  /* 0x0000001000e88947 */ /* 0x000fea0003800000 */
[----:B-----5:R-:W-:-:S05]  /*4960*/  HADD2.F32 R3, -RZ, R24.H0_H0 ;  /* 0x20000018ff037230 */ /* 0x020fca0000004100 */
[----:B0-----:R-:W-:-:S04]  /*4970*/  FMUL R4, R3, R88 ;  /* 0x0000005803047220 */ /* 0x001fc80000400000 */
[----:B------:R-:W-:-:S05]  /*4980*/  FFMA R4, R87, R23, R4 ;  /* 0x0000001757047223 */ /* 0x000fca0000000004 */
[----:B------:R-:W-:-:S05]  /*4990*/  F2FP.F16.F32.PACK_AB R4, RZ, R4 ;  /* 0x00000004ff04723e */ /* 0x000fca00000000ff */
[----:B------:R3:W-:Y:S01]  /*49a0*/  STG.E.U16 desc[UR36][R12.64+0xf2], R4 ;  /* 0x0000f2040c007986 */ /* 0x0007e2000c101524 */
[----:B------:R-:W-:Y:S05]  /*49b0*/  BRA `(.L_x_155) ;  /* 0x0000001000d07947 */ /* 0x000fea0003800000 */
.L_x_30:
[----:B------:R-:W-:Y:S01]  /*49c0*/  ISETP.GT.AND P0, PT, R4, 0x1, PT ;  /* 0x000000010400780c */ /* 0x000fe20003f04270 */
[----:B------:R-:W-:Y:S01]  /*49d0*/  ULDC.64 UR4, c[0x0][0x5c0] ;  /* 0x0001700000047ab9 */ /* 0x000fe20000000a00 */
[-C--:B------:R-:W-:Y:S01]  /*49e0*/  FMUL R24, R24, R23.reuse ;  /* 0x0000001718187220 */ /* 0x080fe20000400000 */
[-C--:B------:R-:W-:Y:S01]  /*49f0*/  FMUL R25, R25, R23.reuse ;  /* 0x0000001719197220 */ /* 0x080fe20000400000 */
[----:B------:R-:W-:Y:S01]  /*4a00*/  ISETP.GT.AND P3, PT, R3, RZ, P0 ;  /* 0x000000ff0300720c */ /* 0x000fe20000764270 */
[-C--:B------:R-:W-:Y:S01]  /*4a10*/  FMUL R26, R26, R23.reuse ;  /* 0x000000171a1a7220 */ /* 0x080fe20000400000 */
[----:B------:R-:W-:Y:S01]  /*4a20*/  LEA R6, P4, R92, UR4, 0x1 ;  /* 0x000000045c067c11 */ /* 0x000fe2000f8808ff */
[-C--:B------:R-:W-:Y:S01]  /*4a30*/  FMUL R27, R27, R23.reuse ;  /* 0x000000171b1b7220 */ /* 0x080fe20000400000 */
[----:B------:R-:W-:Y:S01]  /*4a40*/  F2FP.F16.F32.PACK_AB R24, RZ, R24 ;  /* 0x00000018ff18723e */ /* 0x000fe200000000ff */
[-C--:B------:R-:W-:Y:S01]  /*4a50*/  FMUL R28, R28, R23.reuse ;  /* 0x000000171c1c7220 */ /* 0x080fe20000400000 */
[----:B------:R-:W-:Y:S01]  /*4a60*/  LEA.HI.X R7, R92, UR5, R91, 0x1, P4 ;  /* 0x000000055c077c11 */ /* 0x000fe2000a0f0c5b */
[----:B------:R-:W-:Y:S01]  /*4a70*/  FMUL R29, R29, R23 ;  /* 0x000000171d1d7220 */ /* 0x000fe20000400000 */
[----:B------:R-:W-:Y:S01]  /*4a80*/  F2FP.F16.F32.PACK_AB R25, RZ, R25 ;  /* 0x00000019ff19723e */ /* 0x000fe200000000ff */
[-C--:B------:R-:W-:Y:S01]  /*4a90*/  FMUL R30, R30, R23.reuse ;  /* 0x000000171e1e7220 */ /* 0x080fe20000400000 */
[----:B------:R-:W-:Y:S01]  /*4aa0*/  SHF.L.U64.HI R99, R98, 0x4, R99 ;  /* 0x0000000462637819 */ /* 0x000fe20000010263 */
[----:B------:R-:W-:Y:S01]  /*4ab0*/  @P1 STG.E.U16 desc[UR36][R6.64], R24 ;  /* 0x0000001806001986 */ /* 0x000fe2000c101524 */
[----:B------:R-:W-:Y:S01]  /*4ac0*/  ISETP.GT.AND P1, PT, R4, 0x8, PT ;  /* 0x000000080400780c */ /* 0x000fe20003f24270 */
[-C--:B------:R-:W-:Y:S01]  /*4ad0*/  FMUL R31, R31, R23.reuse ;  /* 0x000000171f1f7220 */ /* 0x080fe20000400000 */
[C---:B------:R-:W-:Y:S01]  /*4ae0*/  ISETP.GT.AND P4, PT, R3.reuse, 0x8, P0 ;  /* 0x000000080300780c */ /* 0x040fe20000784270 */
[----:B------:R-:W-:Y:S01]  /*4af0*/  @P3 STG.E.U16 desc[UR36][R6.64+0x2], R25 ;  /* 0x0000021906003986 */ /* 0x000fe2000c101524 */
[----:B------:R-:W-:Y:S01]  /*4b00*/  LEA R8, P3, R98, R6, 0x4 ;  /* 0x0000000662087211 */ /* 0x000fe200078620ff */
[-C--:B------:R-:W-:Y:S01]  /*4b10*/  FMUL R32, R32, R23.reuse ;  /* 0x0000001720207220 */ /* 0x080fe20000400000 */
[----:B------:R-:W-:Y:S01]  /*4b20*/  ISETP.GT.AND P2, PT, R3, 0x8, P2 ;  /* 0x000000080300780c */ /* 0x000fe20001744270 */
[-C--:B------:R-:W-:Y:S01]  /*4b30*/  FMUL R33, R33, R23.reuse ;  /* 0x0000001721217220 */ /* 0x080fe20000400000 */
[----:B------:R-:W-:Y:S01]  /*4b40*/  ISETP.GT.AND P0, PT, R4, 0x9, PT ;  /* 0x000000090400780c */ /* 0x000fe20003f04270 */
[----:B------:R-:W-:Y:S01]  /*4b50*/  IMAD.X R9, R99, 0x1, R7, P3 ;  /* 0x0000000163097824 */ /* 0x000fe200018e0607 */
[C---:B------:R-:W-:Y:S01]  /*4b60*/  ISETP.GT.AND P5, PT, R3.reuse, RZ, P1 ;  /* 0x000000ff0300720c */ /* 0x040fe20000fa4270 */
[-C--:B------:R-:W-:Y:S01]  /*4b70*/  FMUL R34, R34, R23.reuse ;  /* 0x0000001722227220 */ /* 0x080fe20000400000 */
[----:B------:R-:W-:Y:S01]  /*4b80*/  ISETP.GT.AND P3, PT, R3, RZ, P0 ;  /* 0x000000ff0300720c */ /* 0x000fe20000764270 */
[-C--:B------:R-:W-:Y:S01]  /*4b90*/  FMUL R35, R35, R23.reuse ;  /* 0x0000001723237220 */ /* 0x080fe20000400000 */
[----:B------:R-:W-:Y:S01]  /*4ba0*/  F2FP.F16.F32.PACK_AB R26, RZ, R26 ;  /* 0x0000001aff1a723e */ /* 0x000fe200000000ff */
[----:B------:R-:W-:Y:S01]  /*4bb0*/  FMUL R36, R36, R23 ;  /* 0x0000001724247220 */ /* 0x000fe20000400000 */
[----:B------:R-:W-:Y:S01]  /*4bc0*/  F2FP.F16.F32.PACK_AB R27, RZ, R27 ;  /* 0x0000001bff1b723e */ /* 0x000fe200000000ff */
[----:B------:R-:W-:Y:S01]  /*4bd0*/  FMUL R37, R37, R23 ;  /* 0x0000001725257220 */ /* 0x000fe20000400000 */
[----:B------:R-:W-:Y:S01]  /*4be0*/  F2FP.F16.F32.PACK_AB R28, RZ, R28 ;  /* 0x0000001cff1c723e */ /* 0x000fe200000000ff */
[----:B------:R-:W-:Y:S01]  /*4bf0*/  @P2 STG.E.U16 desc[UR36][R8.64], R26 ;  /* 0x0000001a08002986 */ /* 0x000fe2000c101524 */
[----:B------:R-:W-:Y:S01]  /*4c00*/  F2FP.F16.F32.PACK_AB R29, RZ, R29 ;  /* 0x0000001dff1d723e */ /* 0x000fe200000000ff */
[-C--:B------:R-:W-:Y:S01]  /*4c10*/  FMUL R38, R38, R23.reuse ;  /* 0x0000001726267220 */ /* 0x080fe20000400000 */
[----:B------:R-:W-:Y:S01]  /*4c20*/  ISETP.GT.AND P2, PT, R3, 0x8, P1 ;  /* 0x000000080300780c */ /* 0x000fe20000f44270 */
[----:B------:R-:W-:Y:S01]  /*4c30*/  @P4 STG.E.U16 desc[UR36][R8.64+0x2], R27 ;  /* 0x0000021b08004986 */ /* 0x000fe2000c101524 */
[----:B------:R-:W-:Y:S01]  /*4c40*/  ISETP.GT.AND P1, PT, R4, 0x10, PT ;  /* 0x000000100400780c */ /* 0x000fe20003f24270 */
[-C--:B------:R-:W-:Y:S01]  /*4c50*/  FMUL R39, R39, R23.reuse ;  /* 0x0000001727277220 */ /* 0x080fe20000400000 */
[----:B------:R-:W-:Y:S01]  /*4c60*/  F2FP.F16.F32.PACK_AB R30, RZ, R30 ;  /* 0x0000001eff1e723e */ /* 0x000fe200000000ff */
[----:B------:R-:W-:Y:S01]  /*4c70*/  @P5 STG.E.U16 desc[UR36][R6.64+0x10], R28 ;  /* 0x0000101c06005986 */ /* 0x000fe2000c101524 */
[C---:B------:R-:W-:Y:S01]  /*4c80*/  ISETP.GT.AND P4, PT, R3.reuse, RZ, P1 ;  /* 0x000000ff0300720c */ /* 0x040fe20000f84270 */
[----:B------:R-:W-:Y:S01]  /*4c90*/  FMUL R40, R40, R23 ;  /* 0x0000001728287220 */ /* 0x000fe20000400000 */
[----:B------:R-:W-:Y:S01]  /*4ca0*/  F2FP.F16.F32.PACK_AB R31, RZ, R31 ;  /* 0x0000001fff1f723e */ /* 0x000fe200000000ff */
[----:B------:R-:W-:Y:S01]  /*4cb0*/  @P3 STG.E.U16 desc[UR36][R6.64+0x12], R29 ;  /* 0x0000121d06003986 */ /* 0x000fe2000c101524 */
[----:B------:R-:W-:Y:S01]  /*4cc0*/  ISETP.GT.AND P3, PT, R3, 0x8, P0 ;  /* 0x000000080300780c */ /* 0x000fe20000764270 */
[-C--:B------:R-:W-:Y:S01]  /*4cd0*/  FMUL R41, R41, R23.reuse ;  /* 0x0000001729297220 */ /* 0x080fe20000400000 */
[----:B------:R-:W-:Y:S01]  /*4ce0*/  ISETP.GT.AND P0, PT, R4, 0x11, PT ;  /* 0x000000110400780c */ /* 0x000fe20003f04270 */
[----:B------:R-:W-:Y:S01]  /*4cf0*/  @P2 STG.E.U16 desc[UR36][R8.64+0x10], R30 ;  /* 0x0000101e08002986 */ /* 0x000fe2000c101524 */
[----:B------:R-:W-:Y:S01]  /*4d00*/  F2FP.F16.F32.PACK_AB R32, RZ, R32 ;  /* 0x00000020ff20723e */ /* 0x000fe200000000ff */
[-C--:B------:R-:W-:Y:S01]  /*4d10*/  FMUL R42, R42, R23.reuse ;  /* 0x000000172a2a7220 */ /* 0x080fe20000400000 */
[----:B------:R-:W-:Y:S01]  /*4d20*/  ISETP.GT.AND P5, PT, R3, RZ, P0 ;  /* 0x000000ff0300720c */ /* 0x000fe200007a4270 */
[-C--:B------:R-:W-:Y:S01]  /*4d30*/  FMUL R43, R43, R23.reuse ;  /* 0x000000172b2b7220 */ /* 0x080fe20000400000 */
[----:B------:R-:W-:Y:S01]  /*4d40*/  ISETP.GT.AND P2, PT, R3, 0x8, P1 ;  /* 0x000000080300780c */ /* 0x000fe20000f44270 */
[-C--:B------:R-:W-:Y:S01]  /*4d50*/  FMUL R44, R44, R23.reuse ;  /* 0x000000172c2c7220 */ /* 0x080fe20000400000 */
[----:B------:R-:W-:Y:S01]  /*4d60*/  ISETP.GT.AND P1, PT, R4, 0x18, PT ;  /* 0x000000180400780c */ /* 0x000fe20003f24270 */
[----:B------:R-:W-:Y:S01]  /*4d70*/  FMUL R45, R45, R23 ;  /* 0x000000172d2d7220 */ /* 0x000fe20000400000 */
[----:B------:R-:W-:Y:S01]  /*4d80*/  F2FP.F16.F32.PACK_AB R33, RZ, R33 ;  /* 0x00000021ff21723e */ /* 0x000fe200000000ff */
[----:B------:R-:W-:Y:S01]  /*4d90*/  @P3 STG.E.U16 desc[UR36][R8.64+0x12], R31 ;  /* 0x0000121f08003986 */ /* 0x000fe2000c101524 */
[C---:B------:R-:W-:Y:S01]  /*4da0*/  ISETP.GT.AND P3, PT, R3.reuse, 0x8, P0 ;  /* 0x000000080300780c */ /* 0x040fe20000764270 */
[-C--:B------:R-:W-:Y:S01]  /*4db0*/  FMUL R46, R46, R23.reuse ;  /* 0x000000172e2e7220 */ /* 0x080fe20000400000 */
[----:B------:R-:W-:Y:S01]  /*4dc0*/  ISETP.GT.AND P0, PT, R4, 0x19, PT ;  /* 0x000000190400780c */ /* 0x000fe20003f04270 */
[----:B------:R-:W-:Y:S01]  /*4dd0*/  @P4 STG.E.U16 desc[UR36][R6.64+0x20], R32 ;  /* 0x0000202006004986 */ /* 0x000fe2000c101524 */
[----:B------:R-:W-:Y:S01]  /*4de0*/  ISETP.GT.AND P4, PT, R3, RZ, P1 ;  /* 0x000000ff0300720c */ /* 0x000fe20000f84270 */
[-C--:B------:R-:W-:Y:S01]  /*4df0*/  FMUL R47, R47, R23.reuse ;  /* 0x000000172f2f7220 */ /* 0x080fe20000400000 */
[----:B------:R-:W-:Y:S01]  /*4e00*/  F2FP.F16.F32.PACK_AB R34, RZ, R34 ;  /* 0x00000022ff22723e */ /* 0x000fe200000000ff */
[----:B------:R-:W-:Y:S01]  /*4e10*/  @P5 STG.E.U16 desc[UR36][R6.64+0x22], R33 ;  /* 0x0000222106005986 */ /* 0x000fe2000c101524 */
[----:B------:R-:W-:Y:S01]  /*4e20*/  ISETP.GT.AND P5, PT, R3, RZ, P0 ;  /* 0x000000ff0300720c */ /* 0x000fe200007a4270 */
[----:B------:R-:W-:Y:S01]  /*4e30*/  FMUL R48, R48, R23 ;  /* 0x0000001730307220 */ /* 0x000fe20000400000 */
[----:B------:R-:W-:Y:S01]  /*4e40*/  F2FP.F16.F32.PACK_AB R35, RZ, R35 ;  /* 0x00000023ff23723e */ /* 0x000fe200000000ff */
[----:B------:R-:W-:Y:S01]  /*4e50*/  @P2 STG.E.U16 desc[UR36][R8.64+0x20], R34 ;  /* 0x0000202208002986 */ /* 0x000fe2000c101524 */
[----:B------:R-:W-:Y:S01]  /*4e60*/  F2FP.F16.F32.PACK_AB R36, RZ, R36 ;  /* 0x00000024ff24723e */ /* 0x000fe200000000ff */
[-C--:B------:R-:W-:Y:S01]  /*4e70*/  FMUL R49, R49, R23.reuse ;  /* 0x0000001731317220 */ /* 0x080fe20000400000 */
[C---:B------:R-:W-:Y:S01]  /*4e80*/  ISETP.GT.AND P2, PT, R3.reuse, 0x8, P1 ;  /* 0x000000080300780c */ /* 0x040fe20000f44270 */
[----:B------:R-:W-:Y:S01]  /*4e90*/  @P3 STG.E.U16 desc[UR36][R8.64+0x22], R35 ;  /* 0x0000222308003986 */ /* 0x000fe2000c101524 */
[----:B------:R-:W-:Y:S01]  /*4ea0*/  ISETP.GT.AND P1, PT, R4, 0x20, PT ;  /* 0x000000200400780c */ /* 0x000fe20003f24270 */
[----:B------:R-:W-:Y:S01]  /*4eb0*/  FMUL R50, R50, R23 ;  /* 0x0000001732327220 */ /* 0x000fe20000400000 */
[----:B------:R-:W-:Y:S01]  /*4ec0*/  F2FP.F16.F32.PACK_AB R37, RZ, R37 ;  /* 0x00000025ff25723e */ /* 0x000fe200000000ff */
[----:B------:R-:W-:Y:S01]  /*4ed0*/  @P4 STG.E.U16 desc[UR36][R6.64+0x30], R36 ;  /* 0x0000302406004986 */ /* 0x000fe2000c101524 */
[----:B------:R-:W-:Y:S01]  /*4ee0*/  ISETP.GT.AND P3, PT, R3, 0x8, P0 ;  /* 0x000000080300780c */ /* 0x000fe20000764270 */
[-C--:B------:R-:W-:Y:S01]  /*4ef0*/  FMUL R51, R51, R23.reuse ;  /* 0x0000001733337220 */ /* 0x080fe20000400000 */
[----:B------:R-:W-:Y:S01]  /*4f00*/  ISETP.GT.AND P0, PT, R4, 0x21, PT ;  /* 0x000000210400780c */ /* 0x000fe20003f04270 */
[----:B------:R-:W-:Y:S01]  /*4f10*/  @P5 STG.E.U16 desc[UR36][R6.64+0x32], R37 ;  /* 0x0000322506005986 */ /* 0x000fe2000c101524 */
[----:B------:R-:W-:Y:S01]  /*4f20*/  ISETP.GT.AND P4, PT, R3, RZ, P1 ;  /* 0x000000ff0300720c */ /* 0x000fe20000f84270 */
[-C--:B------:R-:W-:Y:S01]  /*4f30*/  FMUL R52, R52, R23.reuse ;  /* 0x0000001734347220 */ /* 0x080fe20000400000 */
[----:B------:R-:W-:Y:S01]  /*4f40*/  F2FP.F16.F32.PACK_AB R38, RZ, R38 ;  /* 0x00000026ff26723e */ /* 0x000fe200000000ff */
[-C--:B------:R-:W-:Y:S01]  /*4f50*/  FMUL R53, R53, R23.reuse ;  /* 0x0000001735357220 */ /* 0x080fe20000400000 */
        /* <DEDUP_REMOVED lines=113> */
[----:B------:R-:W-:Y:S01]  /*5670*/  FMUL R87, R87, R23 ;  /* 0x0000001757577220 */ /* 0x000fe20000400000 */
[----:B------:R-:W-:Y:S01]  /*5680*/  ISETP.GT.AND P0, PT, R4, 0x51, PT ;  /* 0x000000510400780c */ /* 0x000fe20003f04270 */
[----:B------:R-:W-:Y:S01]  /*5690*/  @P5 STG.E.U16 desc[UR36][R6.64+0x92], R61 ;  /* 0x0000923d06005986 */ /* 0x000fe2000c101524 */
[----:B------:R-:W-:-:S02]  /*56a0*/  ISETP.GT.AND P4, PT, R3, RZ, P1 ;  /* 0x000000ff0300720c */ /* 0x000fc40000f84270 */
[----:B------:R-:W-:Y:S02]  /*56b0*/  F2FP.F16.F32.PACK_AB R62, RZ, R62 ;  /* 0x0000003eff3e723e */ /* 0x000fe400000000ff */
[C---:B------:R-:W-:Y:S02]  /*56c0*/  ISETP.GT.AND P5, PT, R3.reuse, RZ, P0 ;  /* 0x000000ff0300720c */ /* 0x040fe400007a4270 */
[----:B------:R-:W-:Y:S01]  /*56d0*/  F2FP.F16.F32.PACK_AB R63, RZ, R63 ;  /* 0x0000003fff3f723e */ /* 0x000fe200000000ff */
[----:B------:R-:W-:Y:S01]  /*56e0*/  @P2 STG.E.U16 desc[UR36][R8.64+0x90], R62 ;  /* 0x0000903e08002986 */ /* 0x000fe2000c101524 */
[----:B------:R-:W-:Y:S02]  /*56f0*/  F2FP.F16.F32.PACK_AB R64, RZ, R64 ;  /* 0x00000040ff40723e */ /* 0x000fe400000000ff */
[----:B------:R-:W-:Y:S01]  /*5700*/  ISETP.GT.AND P2, PT, R3, 0x8, P1 ;  /* 0x000000080300780c */ /* 0x000fe20000f44270 */
[----:B------:R-:W-:Y:S01]  /*5710*/  @P3 STG.E.U16 desc[UR36][R8.64+0x92], R63 ;  /* 0x0000923f08003986 */ /* 0x000fe2000c101524 */
[----:B------:R-:W-:-:S02]  /*5720*/  ISETP.GT.AND P1, PT, R4, 0x58, PT ;  /* 0x000000580400780c */ /* 0x000fc40003f24270 */
[----:B------:R-:W-:Y:S01]  /*5730*/  F2FP.F16.F32.PACK_AB R65, RZ, R65 ;  /* 0x00000041ff41723e */ /* 0x000fe200000000ff */
[----:B------:R-:W-:Y:S01]  /*5740*/  @P4 STG.E.U16 desc[UR36][R6.64+0xa0], R64 ;  /* 0x0000a04006004986 */ /* 0x000fe2000c101524 */
[C---:B------:R-:W-:Y:S02]  /*5750*/  ISETP.GT.AND P3, PT, R3.reuse, 0x8, P0 ;  /* 0x000000080300780c */ /* 0x040fe40000764270 */
[----:B------:R-:W-:Y:S01]  /*5760*/  ISETP.GT.AND P0, PT, R4, 0x59, PT ;  /* 0x000000590400780c */ /* 0x000fe20003f04270 */
[----:B------:R-:W-:Y:S01]  /*5770*/  @P5 STG.E.U16 desc[UR36][R6.64+0xa2], R65 ;  /* 0x0000a24106005986 */ /* 0x000fe2000c101524 */
[C---:B------:R-:W-:Y:S02]  /*5780*/  ISETP.GT.AND P4, PT, R3.reuse, RZ, P1 ;  /* 0x000000ff0300720c */ /* 0x040fe40000f84270 */
[----:B------:R-:W-:Y:S02]  /*5790*/  F2FP.F16.F32.PACK_AB R66, RZ, R66 ;  /* 0x00000042ff42723e */ /* 0x000fe400000000ff */
[----:B------:R-:W-:-:S02]  /*57a0*/  ISETP.GT.AND P5, PT, R3, RZ, P0 ;  /* 0x000000ff0300720c */ /* 0x000fc400007a4270 */
[----:B------:R-:W-:Y:S01]  /*57b0*/  F2FP.F16.F32.PACK_AB R67, RZ, R67 ;  /* 0x00000043ff43723e */ /* 0x000fe200000000ff */
[----:B------:R-:W-:Y:S01]  /*57c0*/  @P2 STG.E.U16 desc[UR36][R8.64+0xa0], R66 ;  /* 0x0000a04208002986 */ /* 0x000fe2000c101524 */
[----:B------:R-:W-:Y:S02]  /*57d0*/  F2FP.F16.F32.PACK_AB R68, RZ, R68 ;  /* 0x00000044ff44723e */ /* 0x000fe400000000ff */
[C---:B------:R-:W-:Y:S01]  /*57e0*/  ISETP.GT.AND P2, PT, R3.reuse, 0x8, P1 ;  /* 0x000000080300780c */ /* 0x040fe20000f44270 */
[----:B------:R-:W-:Y:S01]  /*57f0*/  @P3 STG.E.U16 desc[UR36][R8.64+0xa2], R67 ;  /* 0x0000a24308003986 */ /* 0x000fe2000c101524 */
[----:B------:R-:W-:Y:S02]  /*5800*/  ISETP.GT.AND P1, PT, R4, 0x60, PT ;  /* 0x000000600400780c */ /* 0x000fe40003f24270 */
[----:B------:R-:W-:Y:S01]  /*5810*/  F2FP.F16.F32.PACK_AB R69, RZ, R69 ;  /* 0x00000045ff45723e */ /* 0x000fe200000000ff */
[----:B------:R-:W-:Y:S01]  /*5820*/  @P4 STG.E.U16 desc[UR36][R6.64+0xb0], R68 ;  /* 0x0000b04406004986 */ /* 0x000fe2000c101524 */
[----:B------:R-:W-:-:S02]  /*5830*/  ISETP.GT.AND P3, PT, R3, 0x8, P0 ;  /* 0x000000080300780c */ /* 0x000fc40000764270 */
[----:B------:R-:W-:Y:S01]  /*5840*/  ISETP.GT.AND P0, PT, R4, 0x61, PT ;  /* 0x000000610400780c */ /* 0x000fe20003f04270 */
[----:B------:R-:W-:Y:S01]  /*5850*/  @P5 STG.E.U16 desc[UR36][R6.64+0xb2], R69 ;  /* 0x0000b24506005986 */ /* 0x000fe2000c101524 */
[C---:B------:R-:W-:Y:S02]  /*5860*/  ISETP.GT.AND P4, PT, R3.reuse, RZ, P1 ;  /* 0x000000ff0300720c */ /* 0x040fe40000f84270 */
[----:B------:R-:W-:Y:S02]  /*5870*/  ISETP.GT.AND P5, PT, R3, RZ, P0 ;  /* 0x000000ff0300720c */ /* 0x000fe400007a4270 */
[----:B------:R-:W-:Y:S02]  /*5880*/  F2FP.F16.F32.PACK_AB R70, RZ, R70 ;  /* 0x00000046ff46723e */ /* 0x000fe400000000ff */
[----:B------:R-:W-:Y:S02]  /*5890*/  F2FP.F16.F32.PACK_AB R71, RZ, R71 ;  /* 0x00000047ff47723e */ /* 0x000fe400000000ff */
[----:B------:R-:W-:Y:S01]  /*58a0*/  F2FP.F16.F32.PACK_AB R72, RZ, R72 ;  /* 0x00000048ff48723e */ /* 0x000fe200000000ff */
[----:B------:R-:W-:Y:S01]  /*58b0*/  @P2 STG.E.U16 desc[UR36][R8.64+0xb0], R70 ;  /* 0x0000b04608002986 */ /* 0x000fe2000c101524 */
[----:B------:R-:W-:-:S02]  /*58c0*/  F2FP.F16.F32.PACK_AB R73, RZ, R73 ;  /* 0x00000049ff49723e */ /* 0x000fc400000000ff */
[C---:B------:R-:W-:Y:S01]  /*58d0*/  ISETP.GT.AND P1, PT, R3.reuse, 0x8, P1 ;  /* 0x000000080300780c */ /* 0x040fe20000f24270 */
[----:B------:R-:W-:Y:S01]  /*58e0*/  @P3 STG.E.U16 desc[UR36][R8.64+0xb2], R71 ;  /* 0x0000b24708003986 */ /* 0x000fe2000c101524 */
[C---:B------:R-:W-:Y:S02]  /*58f0*/  ISETP.GT.AND P2, PT, R3.reuse, 0x8, P0 ;  /* 0x000000080300780c */ /* 0x040fe40000744270 */
[C---:B------:R-:W-:Y:S01]  /*5900*/  ISETP.GT.AND P0, PT, R4.reuse, 0x69, PT ;  /* 0x000000690400780c */ /* 0x040fe20003f04270 */
[----:B------:R-:W-:Y:S01]  /*5910*/  @P4 STG.E.U16 desc[UR36][R6.64+0xc0], R72 ;  /* 0x0000c04806004986 */ /* 0x000fe2000c101524 */
[----:B------:R-:W-:Y:S02]  /*5920*/  ISETP.GT.AND P4, PT, R4, 0x68, PT ;  /* 0x000000680400780c */ /* 0x000fe40003f84270 */
[----:B------:R-:W-:Y:S01]  /*5930*/  F2FP.F16.F32.PACK_AB R74, RZ, R74 ;  /* 0x0000004aff4a723e */ /* 0x000fe200000000ff */
[----:B------:R-:W-:Y:S01]  /*5940*/  @P5 STG.E.U16 desc[UR36][R6.64+0xc2], R73 ;  /* 0x0000c24906005986 */ /* 0x000fe2000c101524 */
[----:B------:R-:W-:-:S02]  /*5950*/  ISETP.GT.AND P5, PT, R3, RZ, P4 ;  /* 0x000000ff0300720c */ /* 0x000fc400027a4270 */
[C---:B------:R-:W-:Y:S01]  /*5960*/  ISETP.GT.AND P3, PT, R3.reuse, RZ, P0 ;  /* 0x000000ff0300720c */ /* 0x040fe20000764270 */
[----:B------:R-:W-:Y:S01]  /*5970*/  @P1 STG.E.U16 desc[UR36][R8.64+0xc0], R74 ;  /* 0x0000c04a08001986 */ /* 0x000fe2000c101524 */
[----:B------:R-:W-:Y:S02]  /*5980*/  F2FP.F16.F32.PACK_AB R75, RZ, R75 ;  /* 0x0000004bff4b723e */ /* 0x000fe400000000ff */
[----:B------:R-:W-:Y:S02]  /*5990*/  F2FP.F16.F32.PACK_AB R76, RZ, R76 ;  /* 0x0000004cff4c723e */ /* 0x000fe400000000ff */
[C---:B------:R-:W-:Y:S01]  /*59a0*/  ISETP.GT.AND P4, PT, R3.reuse, 0x8, P4 ;  /* 0x000000080300780c */ /* 0x040fe20002784270 */
[----:B------:R-:W-:Y:S01]  /*59b0*/  @P2 STG.E.U16 desc[UR36][R8.64+0xc2], R75 ;  /* 0x0000c24b08002986 */ /* 0x000fe2000c101524 */
[----:B------:R-:W-:Y:S02]  /*59c0*/  F2FP.F16.F32.PACK_AB R77, RZ, R77 ;  /* 0x0000004dff4d723e */ /* 0x000fe400000000ff */
[----:B------:R-:W-:Y:S01]  /*59d0*/  ISETP.GT.AND P2, PT, R4, 0x71, PT ;  /* 0x000000710400780c */ /* 0x000fe20003f44270 */
[----:B------:R-:W-:Y:S01]  /*59e0*/  @P5 STG.E.U16 desc[UR36][R6.64+0xd0], R76 ;  /* 0x0000d04c06005986 */ /* 0x000fe2000c101524 */
[----:B------:R-:W-:-:S02]  /*59f0*/  ISETP.GT.AND P5, PT, R3, 0x8, P0 ;  /* 0x000000080300780c */ /* 0x000fc400007a4270 */
[C---:B------:R-:W-:Y:S01]  /*5a00*/  ISETP.GT.AND P1, PT, R4.reuse, 0x78, PT ;  /* 0x000000780400780c */ /* 0x040fe20003f24270 */
[----:B------:R-:W-:Y:S01]  /*5a10*/  @P3 STG.E.U16 desc[UR36][R6.64+0xd2], R77 ;  /* 0x0000d24d06003986 */ /* 0x000fe2000c101524 */
[C---:B------:R-:W-:Y:S02]  /*5a20*/  ISETP.GT.AND P3, PT, R4.reuse, 0x70, PT ;  /* 0x000000700400780c */ /* 0x040fe40003f64270 */
[----:B------:R-:W-:Y:S01]  /*5a30*/  ISETP.GT.AND P0, PT, R4, 0x79, PT ;  /* 0x000000790400780c */ /* 0x000fe20003f04270 */
[----:B------:R-:W-:Y:S01]  /*5a40*/  @P4 IMAD.MOV.U32 R4, RZ, RZ, R8 ;  /* 0x000000ffff044224 */ /* 0x000fe200078e0008 */
[----:B------:R-:W-:Y:S01]  /*5a50*/  F2FP.F16.F32.PACK_AB R78, RZ, R78 ;  /* 0x0000004eff4e723e */ /* 0x000fe200000000ff */
[----:B------:R-:W-:Y:S01]  /*5a60*/  @P4 IMAD.MOV.U32 R5, RZ, RZ, R9 ;  /* 0x000000ffff054224 */ /* 0x000fe200078e0009 */
[----:B------:R-:W-:Y:S02]  /*5a70*/  F2FP.F16.F32.PACK_AB R79, RZ, R79 ;  /* 0x0000004fff4f723e */ /* 0x000fe400000000ff */
[----:B------:R-:W-:-:S02]  /*5a80*/  F2FP.F16.F32.PACK_AB R80, RZ, R80 ;  /* 0x00000050ff50723e */ /* 0x000fc400000000ff */
[----:B------:R0:W-:Y:S01]  /*5a90*/  @P4 STG.E.U16 desc[UR36][R4.64+0xd0], R78 ;  /* 0x0000d04e04004986 */ /* 0x0001e2000c101524 */
[C---:B------:R-:W-:Y:S02]  /*5aa0*/  ISETP.GT.AND P4, PT, R3.reuse, RZ, P2 ;  /* 0x000000ff0300720c */ /* 0x040fe40001784270 */
[----:B------:R-:W-:Y:S02]  /*5ab0*/  F2FP.F16.F32.PACK_AB R81, RZ, R81 ;  /* 0x00000051ff51723e */ /* 0x000fe400000000ff */
[----:B------:R-:W-:Y:S02]  /*5ac0*/  ISETP.GT.AND P2, PT, R3, 0x8, P2 ;  /* 0x000000080300780c */ /* 0x000fe40001744270 */
[----:B------:R-:W-:Y:S02]  /*5ad0*/  F2FP.F16.F32.PACK_AB R82, RZ, R82 ;  /* 0x00000052ff52723e */ /* 0x000fe400000000ff */
[----:B------:R-:W-:Y:S02]  /*5ae0*/  F2FP.F16.F32.PACK_AB R83, RZ, R83 ;  /* 0x00000053ff53723e */ /* 0x000fe400000000ff */
[----:B------:R-:W-:Y:S01]  /*5af0*/  F2FP.F16.F32.PACK_AB R84, RZ, R84 ;  /* 0x00000054ff54723e */ /* 0x000fe200000000ff */
[----:B0-----:R-:W-:Y:S01]  /*5b00*/  @P5 IMAD.MOV.U32 R4, RZ, RZ, R8 ;  /* 0x000000ffff045224 */ /* 0x001fe200078e0008 */
[----:B------:R-:W-:Y:S01]  /*5b10*/  F2FP.F16.F32.PACK_AB R85, RZ, R85 ;  /* 0x00000055ff55723e */ /* 0x000fe200000000ff */
[----:B------:R-:W-:Y:S01]  /*5b20*/  @P5 IMAD.MOV.U32 R5, RZ, RZ, R9 ;  /* 0x000000ffff055224 */ /* 0x000fe200078e0009 */
[----:B------:R-:W-:-:S02]  /*5b30*/  F2FP.F16.F32.PACK_AB R86, RZ, R86 ;  /* 0x00000056ff56723e */ /* 0x000fc400000000ff */
[----:B------:R-:W-:Y:S02]  /*5b40*/  F2FP.F16.F32.PACK_AB R87, RZ, R87 ;  /* 0x00000057ff57723e */ /* 0x000fe400000000ff */
[----:B------:R0:W-:Y:S01]  /*5b50*/  @P5 STG.E.U16 desc[UR36][R4.64+0xd2], R79 ;  /* 0x0000d24f04005986 */ /* 0x0001e2000c101524 */
[C---:B------:R-:W-:Y:S02]  /*5b60*/  ISETP.GT.AND P5, PT, R3.reuse, RZ, P3 ;  /* 0x000000ff0300720c */ /* 0x040fe40001fa4270 */
[----:B------:R-:W-:-:S11]  /*5b70*/  ISETP.GT.AND P3, PT, R3, 0x8, P3 ;  /* 0x000000080300780c */ /* 0x000fd60001f64270 */
[----:B0-----:R-:W-:Y:S02]  /*5b80*/  @P5 IMAD.MOV.U32 R4, RZ, RZ, R6 ;  /* 0x000000ffff045224 */ /* 0x001fe400078e0006 */
[----:B------:R-:W-:-:S05]  /*5b90*/  @P5 IMAD.MOV.U32 R5, RZ, RZ, R7 ;  /* 0x000000ffff055224 */ /* 0x000fca00078e0007 */
[----:B------:R0:W-:Y:S01]  /*5ba0*/  @P5 STG.E.U16 desc[UR36][R4.64+0xe0], R80 ;  /* 0x0000e05004005986 */ /* 0x0001e2000c101524 */
[C---:B------:R-:W-:Y:S02]  /*5bb0*/  ISETP.GT.AND P5, PT, R3.reuse, RZ, P0 ;  /* 0x000000ff0300720c */ /* 0x040fe400007a4270 */
[----:B------:R-:W-:Y:S01]  /*5bc0*/  ISETP.GT.AND P0, PT, R3, 0x8, P0 ;  /* 0x000000080300780c */ /* 0x000fe20000704270 */
[----:B0-----:R-:W-:Y:S02]  /*5bd0*/  @P4 IMAD.MOV.U32 R4, RZ, RZ, R6 ;  /* 0x000000ffff044224 */ /* 0x001fe400078e0006 */
[----:B------:R-:W-:-:S05]  /*5be0*/  @P4 IMAD.MOV.U32 R5, RZ, RZ, R7 ;  /* 0x000000ffff054224 */ /* 0x000fca00078e0007 */
[----:B------:R0:W-:Y:S01]  /*5bf0*/  @P4 STG.E.U16 desc[UR36][R4.64+0xe2], R81 ;  /* 0x0000e25104004986 */ /* 0x0001e2000c101524 */
[C---:B------:R-:W-:Y:S02]  /*5c00*/  ISETP.GT.AND P4, PT, R3.reuse, RZ, P1 ;  /* 0x000000ff0300720c */ /* 0x040fe40000f84270 */
[----:B------:R-:W-:Y:S01]  /*5c10*/  ISETP.GT.AND P1, PT, R3, 0x8, P1 ;  /* 0x000000080300780c */ /* 0x000fe20000f24270 */
[----:B0-----:R-:W-:Y:S02]  /*5c20*/  @P3 IMAD.MOV.U32 R4, RZ, RZ, R8 ;  /* 0x000000ffff043224 */ /* 0x001fe400078e0008 */
[----:B------:R-:W-:-:S05]  /*5c30*/  @P3 IMAD.MOV.U32 R5, RZ, RZ, R9 ;  /* 0x000000ffff053224 */ /* 0x000fca00078e0009 */
[----:B------:R0:W-:Y:S02]  /*5c40*/  @P3 STG.E.U16 desc[UR36][R4.64+0xe0], R82 ;  /* 0x0000e05204003986 */ /* 0x0001e4000c101524 */
[----:B0-----:R-:W-:Y:S02]  /*5c50*/  @P2 IMAD.MOV.U32 R4, RZ, RZ, R8 ;  /* 0x000000ffff042224 */ /* 0x001fe400078e0008 */
[----:B------:R-:W-:-:S05]  /*5c60*/  @P2 IMAD.MOV.U32 R5, RZ, RZ, R9 ;  /* 0x000000ffff052224 */ /* 0x000fca00078e0009 */
[----:B------:R0:W-:Y:S02]  /*5c70*/  @P2 STG.E.U16 desc[UR36][R4.64+0xe2], R83 ;  /* 0x0000e25304002986 */ /* 0x0001e4000c101524 */
[----:B0-----:R-:W-:Y:S02]  /*5c80*/  @P4 IMAD.MOV.U32 R4, RZ, RZ, R6 ;  /* 0x000000ffff044224 */ /* 0x001fe400078e0006 */
[----:B------:R-:W-:-:S05]  /*5c90*/  @P4 IMAD.MOV.U32 R5, RZ, RZ, R7 ;  /* 0x000000ffff054224 */ /* 0x000fca00078e0007 */
[----:B------:R0:W-:Y:S04]  /*5ca0*/  @P4 STG.E.U16 desc[UR36][R4.64+0xf0], R84 ;  /* 0x0000f05404004986 */ /* 0x0001e8000c101524 */
[----:B------:R1:W-:Y:S01]  /*5cb0*/  @P5 STG.E.U16 desc[UR36][R6.64+0xf2], R85 ;  /* 0x0000f25506005986 */ /* 0x0003e2000c101524 */
[----:B0-----:R-:W-:Y:S02]  /*5cc0*/  @P1 IMAD.MOV.U32 R4, RZ, RZ, R8 ;  /* 0x000000ffff041224 */ /* 0x001fe400078e0008 */
[----:B------:R-:W-:-:S05]  /*5cd0*/  @P1 IMAD.MOV.U32 R5, RZ, RZ, R9 ;  /* 0x000000ffff051224 */ /* 0x000fca00078e0009 */
[----:B------:R1:W-:Y:S04]  /*5ce0*/  @P1 STG.E.U16 desc[UR36][R4.64+0xf0], R86 ;  /* 0x0000f05604001986 */ /* 0x0003e8000c101524 */
[----:B------:R1:W-:Y:S02]  /*5cf0*/  @P0 STG.E.U16 desc[UR36][R8.64+0xf2], R87 ;  /* 0x0000f25708000986 */ /* 0x0003e4000c101524 */
.L_x_155:
[----:B------:R-:W-:Y:S05]  /*5d00*/  BSYNC B0 ;  /* 0x0000000000007941 */ /* 0x000fea0003800000 */
.L_x_29:
[----:B------:R-:W-:Y:S01]  /*5d10*/  ULDC UR4, c[0x0][0xc] ;  /* 0x0000030000047ab9 */ /* 0x000fe20000000800 */
[----:B------:R-:W-:Y:S01]  /*5d20*/  ULDC UR5, c[0x0][0x10] ;  /* 0x0000040000057ab9 */ /* 0x000fe20000000800 */
[----:B------:R-:W0:Y:S01]  /*5d30*/  LDC R3, c[0x0][0x14] ;  /* 0x00000500ff037b82 */ /* 0x000e220000000800 */
[----:B------:R-:W-:Y:S01]  /*5d40*/  UIMAD.WIDE.U32 UR4, UR4, UR5, URZ ;  /* 0x00000005040472a5 */ /* 0x000fe2000f8e003f */
[----:B------:R-:W-:Y:S02]  /*5d50*/  IMAD.MOV.U32 R92, RZ, RZ, -0x1 ;  /* 0xffffffffff5c7424 */ /* 0x000fe400078e00ff */
[----:B------:R-:W-:-:S03]  /*5d60*/  IMAD.MOV.U32 R89, RZ, RZ, -0x1 ;  /* 0xffffffffff597424 */ /* 0x000fc600078e00ff */
[----:B0-----:R-:W-:-:S04]  /*5d70*/  IMAD.WIDE.U32 R16, R3, UR4, R16 ;  /* 0x0000000403107c25 */ /* 0x001fc8000f8e0010 */
[----:B------:R-:W-:Y:S01]  /*5d80*/  IMAD R3, R3, UR5, RZ ;  /* 0x0000000503037c24 */ /* 0x000fe2000f8e02ff */
[----:B------:R-:W-:Y:S02]  /*5d90*/  ULDC.64 UR4, c[0x0][0x650] ;  /* 0x0001940000047ab9 */ /* 0x000fe40000000a00 */
[----:B------:R-:W-:Y:S01]  /*5da0*/  ISETP.GE.U32.AND P0, PT, R16, UR4, PT ;  /* 0x0000000410007c0c */ /* 0x000fe2000bf06070 */
[--C-:B------:R-:W-:Y:S01]  /*5db0*/  IMAD.IADD R17, R17, 0x1, R3.reuse ;  /* 0x0000000111117824 */ /* 0x100fe200078e0203 */
[----:B------:R-:W-:-:S04]  /*5dc0*/  PRMT R3, RZ, 0x7610, R3 ;  /* 0x00007610ff037816 */ /* 0x000fc80000000003 */
[----:B------:R-:W-:-:S13]  /*5dd0*/  ISETP.GE.U32.AND.EX P0, PT, R17, UR5, PT, P0 ;  /* 0x0000000511007c0c */ /* 0x000fda000bf06100 */
[----:B------:R-:W-:Y:S05]  /*5de0*/  @P0 BRA `(.L_x_156) ;  /* 0x0000000400640947 */ /* 0x000fea0003800000 */
[----:B---3--:R-:W0:Y:S01]  /*5df0*/  S2R R12, SR_CTAID.X ;  /* 0x00000000000c7919 */ /* 0x008e220000002500 */
[----:B------:R-:W3:Y:S01]  /*5e00*/  LDC.64 R10, c[0x0][0x628] ;  /* 0x00018a00ff0a7b82 */ /* 0x000ee20000000a00 */
[----:B------:R-:W-:Y:S01]  /*5e10*/  ULDC UR4, c[0x0][0x150] ;  /* 0x0000540000047ab9 */ /* 0x000fe20000000800 */
[----:B-12-4-:R-:W-:Y:S01]  /*5e20*/  IMAD.MOV.U32 R8, RZ, RZ, R16 ;  /* 0x000000ffff087224 */ /* 0x016fe200078e0010 */
[----:B-----5:R-:W1:Y:S01]  /*5e30*/  S2R R24, SR_CTAID.Y ;  /* 0x0000000000187919 */ /* 0x020e620000002600 */
[----:B------:R-:W-:-:S04]  /*5e40*/  IMAD.MOV.U32 R9, RZ, RZ, R17 ;  /* 0x000000ffff097224 */ /* 0x000fc800078e0011 */
[----:B------:R-:W2:Y:S08]  /*5e50*/  LDC R21, c[0x0][0x144] ;  /* 0x00005100ff157b82 */ /* 0x000eb00000000800 */
[----:B------:R-:W4:Y:S08]  /*5e60*/  LDC R0, c[0x0][0x630] ;  /* 0x00018c00ff007b82 */ /* 0x000f300000000800 */
[----:B------:R-:W1:Y:S01]  /*5e70*/  LDC.64 R14, c[0x0][0x620] ;  /* 0x00018800ff0e7b82 */ /* 0x000e620000000a00 */
[----:B---3--:R-:W-:-:S04]  /*5e80*/  ISETP.NE.U32.AND P0, PT, R10, RZ, PT ;  /* 0x000000ff0a00720c */ /* 0x008fc80003f05070 */
[----:B------:R-:W-:Y:S02]  /*5e90*/  ISETP.NE.AND.EX P0, PT, R11, RZ, PT, P0 ;  /* 0x000000ff0b00720c */ /* 0x000fe40003f05300 */
[----:B0-----:R-:W-:-:S05]  /*5ea0*/  I2FP.F32.U32 R3, R12 ;  /* 0x0000000c00037245 */ /* 0x001fca0000201000 */
[----:B------:R-:W-:-:S04]  /*5eb0*/  FMUL R3, R3, UR4 ;  /* 0x0000000403037c20 */ /* 0x000fc80008400000 */
[----:B------:R0:W3:Y:S02]  /*5ec0*/  F2I.U32.TRUNC.NTZ R20, R3 ;  /* 0x0000000300147305 */ /* 0x0000e4000020f000 */
[----:B--2-4-:R-:W-:Y:S05]  /*5ed0*/  @!P0 BRA `(.L_x_157) ;  /* 0x0000000000288947 */ /* 0x014fea0003800000 */
[----:B0-----:R-:W0:Y:S02]  /*5ee0*/  LDC R3, c[0x0][0x634] ;  /* 0x00018d00ff037b82 */ /* 0x001e240000000800 */
        /* <DEDUP_REMOVED lines=9> */
.L_x_157:
[----:B------:R-:W2:Y:S01]  /*5f80*/  LDC.64 R28, c[0x0][0x640] ;  /* 0x00019000ff1c7b82 */ /* 0x000ea20000000a00 */
[-CC-:B------:R-:W-:Y:S01]  /*5f90*/  SHF.R.U64 R89, R8, R0.reuse, R9.reuse ;  /* 0x0000000008597219 */ /* 0x180fe20000001209 */
[----:B---3--:R-:W-:Y:S01]  /*5fa0*/  IMAD.MOV R20, RZ, RZ, -R20 ;  /* 0x000000ffff147224 */ /* 0x008fe200078e0a14 */
[----:B------:R-:W-:Y:S01]  /*5fb0*/  SHF.R.U32.HI R0, RZ, R0, R9 ;  /* 0x00000000ff007219 */ /* 0x000fe20000011609 */
[----:B------:R-:W-:Y:S01]  /*5fc0*/  ULDC UR4, c[0x0][0x154] ;  /* 0x0000550000047ab9 */ /* 0x000fe20000000800 */
[----:B0-----:R-:W-:Y:S01]  /*5fd0*/  IADD3 R3, P0, RZ, -R89, RZ ;  /* 0x80000059ff037210 */ /* 0x001fe20007f1e0ff */
[----:B------:R-:W-:Y:S02]  /*5fe0*/  IMAD R21, R21, R20, R12 ;  /* 0x0000001415157224 */ /* 0x000fe400078e020c */
[----:B------:R-:W0:Y:S01]  /*5ff0*/  LDC R6, c[0x0][0x618] ;  /* 0x00018600ff067b82 */ /* 0x000e220000000800 */
[----:B------:R-:W-:Y:S02]  /*6000*/  IMAD.MOV.U32 R7, RZ, RZ, 0x1 ;  /* 0x00000001ff077424 */ /* 0x000fe400078e00ff */
[----:B------:R-:W-:-:S04]  /*6010*/  IMAD.X R5, RZ, RZ, ~R0, P0 ;  /* 0x000000ffff057224 */ /* 0x000fc800000e0e00 */
[-C--:B-1----:R-:W-:Y:S01]  /*6020*/  IMAD R0, R5, R14.reuse, RZ ;  /* 0x0000000e05007224 */ /* 0x082fe200078e02ff */
[----:B------:R-:W1:Y:S01]  /*6030*/  LDC R8, c[0x0][0x608] ;  /* 0x00018200ff087b82 */ /* 0x000e620000000800 */
[----:B------:R-:W-:-:S04]  /*6040*/  IMAD.WIDE.U32 R4, R3, R14, R16 ;  /* 0x0000000e03047225 */ /* 0x000fc800078e0010 */
[----:B------:R-:W-:Y:S01]  /*6050*/  IMAD R3, R3, R15, R0 ;  /* 0x0000000f03037224 */ /* 0x000fe200078e0200 */
[----:B------:R-:W-:Y:S02]  /*6060*/  I2FP.F32.U32 R0, R24 ;  /* 0x0000001800007245 */ /* 0x000fe40000201000 */
[----:B------:R-:W3:Y:S01]  /*6070*/  LDC R26, c[0x0][0x658] ;  /* 0x00019600ff1a7b82 */ /* 0x000ee20000000800 */
[----:B------:R-:W-:Y:S01]  /*6080*/  IMAD.IADD R3, R5, 0x1, R3 ;  /* 0x0000000105037824 */ /* 0x000fe200078e0203 */
[----:B--2---:R-:W-:Y:S01]  /*6090*/  ISETP.NE.U32.AND P0, PT, R28, RZ, PT ;  /* 0x000000ff1c00720c */ /* 0x004fe20003f05070 */
[----:B------:R-:W-:Y:S01]  /*60a0*/  FMUL R0, R0, UR4 ;  /* 0x0000000400007c20 */ /* 0x000fe20008400000 */
[----:B------:R-:W-:Y:S02]  /*60b0*/  IMAD.MOV.U32 R5, RZ, RZ, -0x1 ;  /* 0xffffffffff057424 */ /* 0x000fe400078e00ff */
[----:B------:R-:W-:Y:S01]  /*60c0*/  ISETP.NE.AND.EX P0, PT, R29, RZ, PT, P0 ;  /* 0x000000ff1d00720c */ /* 0x000fe20003f05300 */
[----:B------:R2:W4:Y:S01]  /*60d0*/  F2I.U32.TRUNC.NTZ R13, R0 ;  /* 0x00000000000d7305 */ /* 0x000522000020f000 */
[----:B------:R-:W2:Y:S01]  /*60e0*/  LDC R15, c[0x0][0x148] ;  /* 0x00005200ff0f7b82 */ /* 0x000ea20000000800 */
[----:B0-----:R-:W-:-:S02]  /*60f0*/  SHF.R.U64 R12, R4, R6, R3 ;  /* 0x00000006040c7219 */ /* 0x001fc40000001203 */
[----:B------:R-:W-:-:S05]  /*6100*/  SHF.R.U32.HI R3, RZ, R6, R3 ;  /* 0x00000006ff037219 */ /* 0x000fca0000011603 */
[----:B------:R-:W0:Y:S01]  /*6110*/  LDC R20, c[0x0][0x600] ;  /* 0x00018000ff147b82 */ /* 0x000e220000000800 */
[-CC-:B-1----:R-:W-:Y:S02]  /*6120*/  SHF.R.U64 R10, R12, R8.reuse, R3.reuse ;  /* 0x000000080c0a7219 */ /* 0x182fe40000001203 */
[----:B------:R-:W-:-:S05]  /*6130*/  SHF.R.U32.HI R3, RZ, R8, R3 ;  /* 0x00000008ff037219 */ /* 0x000fca0000011603 */
[----:B------:R-:W1:Y:S01]  /*6140*/  LDC R27, c[0x0][0x648] ;  /* 0x00019200ff1b7b82 */ /* 0x000e620000000800 */
[-C--:B---3--:R-:W-:Y:S02]  /*6150*/  SHF.L.U32 R4, R5, R26.reuse, RZ ;  /* 0x0000001a05047219 */ /* 0x088fe400000006ff */
[-CC-:B------:R-:W-:Y:S02]  /*6160*/  SHF.R.U64 R14, R10, R26.reuse, R3.reuse ;  /* 0x0000001a0a0e7219 */ /* 0x180fe40000001203 */
[----:B------:R-:W-:Y:S02]  /*6170*/  SHF.R.U32.HI R5, RZ, R26, R3 ;  /* 0x0000001aff057219 */ /* 0x000fe40000011603 */
[----:B------:R-:W-:Y:S01]  /*6180*/  LOP3.LUT R25, RZ, R4, RZ, 0x33, !PT ;  /* 0x00000004ff197212 */ /* 0x000fe200078e33ff */
[----:B------:R-:W3:Y:S01]  /*6190*/  LDC R30, c[0x0][0x638] ;  /* 0x00018e00ff1e7b82 */ /* 0x000ee20000000800 */
[----:B------:R-:W-:Y:S01]  /*61a0*/  SHF.L.U32 R26, R7, R26, RZ ;  /* 0x0000001a071a7219 */ /* 0x000fe200000006ff */
[----:B------:R-:W-:-:S06]  /*61b0*/  IMAD.MOV.U32 R4, RZ, RZ, R14 ;  /* 0x000000ffff047224 */ /* 0x000fcc00078e000e */
[----:B------:R-:W0:Y:S01]  /*61c0*/  LDC R31, c[0x0][0x610] ;  /* 0x00018400ff1f7b82 */ /* 0x000e220000000800 */
[----:B----4-:R-:W-:Y:S05]  /*61d0*/  @!P0 BRA `(.L_x_158) ;  /* 0x0000000000288947 */ /* 0x010fea0003800000 */
[----:B------:R-:W4:Y:S02]  /*61e0*/  LDC R3, c[0x0][0x64c] ;  /* 0x00019300ff037b82 */ /* 0x000f240000000800 */
[----:B----4-:R-:W-:-:S05]  /*61f0*/  IADD3 R3, P0, R14, R3, RZ ;  /* 0x000000030e037210 */ /* 0x010fca0007f1e0ff */
        /* <DEDUP_REMOVED lines=8> */
.L_x_158:
[----:B------:R-:W-:Y:S01]  /*6280*/  ISETP.NE.AND P0, PT, R2, 0x1, PT ;  /* 0x000000010200780c */ /* 0x000fe20003f05270 */
[----:B0-----:R-:W-:Y:S01]  /*6290*/  VIADD R7, R20, 0xffffffff ;  /* 0xffffffff14077836 */ /* 0x001fe20000000000 */
[----:B-12---:R-:W-:Y:S01]  /*62a0*/  SHF.R.U64 R0, R4, R27, R5 ;  /* 0x0000001b04007219 */ /* 0x006fe20000001205 */
[----:B------:R-:W-:Y:S01]  /*62b0*/  IMAD.MOV R13, RZ, RZ, -R13 ;  /* 0x000000ffff0d7224 */ /* 0x000fe200078e0a0d */
[----:B------:R-:W-:Y:S01]  /*62c0*/  LOP3.LUT R5, R10, R25, RZ, 0xc0, !PT ;  /* 0x000000190a057212 */ /* 0x000fe200078ec0ff */
[----:B------:R-:W-:Y:S01]  /*62d0*/  IMAD.MOV.U32 R4, RZ, RZ, 0x1 ;  /* 0x00000001ff047424 */ /* 0x000fe200078e00ff */
[----:B------:R-:W-:Y:S01]  /*62e0*/  LOP3.LUT R12, R12, R7, RZ, 0xc0, !PT ;  /* 0x000000070c0c7212 */ /* 0x000fe200078ec0ff */
[----:B------:R-:W-:Y:S02]  /*62f0*/  IMAD.MOV R3, RZ, RZ, -R0 ;  /* 0x000000ffff037224 */ /* 0x000fe400078e0a00 */
[----:B------:R-:W-:Y:S02]  /*6300*/  IMAD R0, R26, R0, R5 ;  /* 0x000000001a007224 */ /* 0x000fe400078e0205 */
[----:B---3--:R-:W-:-:S02]  /*6310*/  IMAD R3, R3, R30, R14 ;  /* 0x0000001e03037224 */ /* 0x008fc400078e020e */
[----:B------:R-:W-:Y:S02]  /*6320*/  @P0 IMAD R21, R15, R13, R24 ;  /* 0x0000000d0f150224 */ /* 0x000fe400078e0218 */
[----:B------:R-:W-:Y:S01]  /*6330*/  IMAD R5, R3, R20, R12 ;  /* 0x0000001403057224 */ /* 0x000fe200078e020c */
[----:B------:R-:W-:Y:S01]  /*6340*/  PRMT R3, R4, 0x7610, R3 ;  /* 0x0000761004037816 */ /* 0x000fe20000000003 */
[----:B------:R-:W-:-:S05]  /*6350*/  IMAD R0, R0, R31, R21 ;  /* 0x0000001f00007224 */ /* 0x000fca00078e0215 */
[----:B------:R-:W-:Y:S02]  /*6360*/  SEL R92, R5, R0, !P0 ;  /* 0x00000000055c7207 */ /* 0x000fe40004000000 */
[----:B------:R-:W-:-:S07]  /*6370*/  SEL R0, R0, R5, !P0 ;  /* 0x0000000500007207 */ /* 0x000fce0004000000 */
.L_x_156:
[----:B------:R-:W-:Y:S01]  /*6380*/  LOP3.LUT P0, RZ, R3, 0xff, RZ, 0xc0, !PT ;  /* 0x000000ff03ff7812 */ /* 0x000fe2000780c0ff */
[----:B------:R-:W-:-:S12]  /*6390*/  IMAD.MOV.U32 R91, RZ, RZ, R0 ;  /* 0x000000ffff5b7224 */ /* 0x000fd800078e0000 */
[----:B------:R-:W-:Y:S05]  /*63a0*/  @P0 BRA `(.L_x_159) ;  /* 0xffffffac003c0947 */ /* 0x000fea000383ffff */
[----:B------:R-:W-:Y:S05]  /*63b0*/  EXIT ;  /* 0x000000000000794d */ /* 0x000fea0003800000 */
.L_x_4:
[----:B0-----:R-:W-:Y:S01]  /*63c0*/  ULDC.64 UR4, c[0x0][0x650] ;  /* 0x0001940000047ab9 */ /* 0x001fe20000000a00 */
        /* <DEDUP_REMOVED lines=25> */
.L_x_161:
[--C-:B------:R-:W-:Y:S01]  /*6560*/  SHF.R.U64 R12, R10, R14, R11.reuse ;  /* 0x0000000e0a0c7219 */ /* 0x100fe2000000120b */
[----:B------:R-:W0:Y:S01]  /*6570*/  LDC R22, c[0x0][0x618] ;  /* 0x00018600ff167b82 */ /* 0x000e220000000800 */
[----:B------:R-:W-:Y:S01]  /*6580*/  I2FP.F32.U32 R6, R4 ;  /* 0x0000000400067245 */ /* 0x000fe20000201000 */
[----:B------:R-:W-:Y:S01]  /*6590*/  ULDC UR4, c[0x0][0x150] ;  /* 0x0000540000047ab9 */ /* 0x000fe20000000800 */
[----:B------:R-:W-:Y:S02]  /*65a0*/  SHF.R.U32.HI R5, RZ, R14, R11 ;  /* 0x0000000eff057219 */ /* 0x000fe4000001160b */
[----:B------:R-:W-:Y:S01]  /*65b0*/  IADD3 R9, P0, RZ, -R12, RZ ;  /* 0x8000000cff097210 */ /* 0x000fe20007f1e0ff */
[----:B------:R-:W-:Y:S01]  /*65c0*/  FMUL R11, R6, UR4 ;  /* 0x00000004060b7c20 */ /* 0x000fe20008400000 */
[----:B------:R-:W-:Y:S01]  /*65d0*/  ULDC UR4, c[0x0][0x154] ;  /* 0x0000550000047ab9 */ /* 0x000fe20000000800 */
[----:B------:R-:W1:Y:S02]  /*65e0*/  LDC.64 R24, c[0x0][0x640] ;  /* 0x00019000ff187b82 */ /* 0x000e640000000a00 */
[----:B------:R-:W-:-:S02]  /*65f0*/  IMAD.X R5, RZ, RZ, ~R5, P0 ;  /* 0x000000ffff057224 */ /* 0x000fc400000e0e05 */
[----:B------:R-:W2:Y:S01]  /*6600*/  F2I.U32.TRUNC.NTZ R11, R11 ;  /* 0x0000000b000b7305 */ /* 0x000ea2000020f000 */
[----:B------:R-:W-:-:S03]  /*6610*/  IMAD.WIDE.U32 R6, R9, R20, R16 ;  /* 0x0000001409067225 */ /* 0x000fc600078e0010 */
[----:B------:R-:W3:Y:S01]  /*6620*/  LDC R13, c[0x0][0x144] ;  /* 0x00005100ff0d7b82 */ /* 0x000ee20000000800 */
[----:B------:R-:W-:-:S04]  /*6630*/  IMAD R8, R5, R20, RZ ;  /* 0x0000001405087224 */ /* 0x000fc800078e02ff */
[----:B------:R-:W-:Y:S02]  /*6640*/  IMAD R5, R9, R21, R8 ;  /* 0x0000001509057224 */ /* 0x000fe400078e0208 */
[----:B------:R-:W-:Y:S01]  /*6650*/  IMAD.MOV.U32 R8, RZ, RZ, -0x1 ;  /* 0xffffffffff087424 */ /* 0x000fe200078e00ff */
[----:B------:R-:W4:Y:S01]  /*6660*/  LDC R14, c[0x0][0x608] ;  /* 0x00018200ff0e7b82 */ /* 0x000f220000000800 */
[----:B------:R-:W-:Y:S01]  /*6670*/  IMAD.IADD R5, R7, 0x1, R5 ;  /* 0x0000000107057824 */ /* 0x000fe200078e0205 */
[----:B------:R-:W-:-:S04]  /*6680*/  I2FP.F32.U32 R7, R3 ;  /* 0x0000000300077245 */ /* 0x000fc80000201000 */
[-C--:B0-----:R-:W-:Y:S01]  /*6690*/  SHF.R.U64 R10, R6, R22.reuse, R5 ;  /* 0x00000016060a7219 */ /* 0x081fe20000001205 */
[----:B--2---:R-:W-:Y:S01]  /*66a0*/  IMAD.MOV R6, RZ, RZ, -R11 ;  /* 0x000000ffff067224 */ /* 0x004fe200078e0a0b */
[----:B------:R-:W0:Y:S01]  /*66b0*/  LDC R9, c[0x0][0x658] ;  /* 0x00019600ff097b82 */ /* 0x000e220000000800 */
[----:B-1----:R-:W-:Y:S01]  /*66c0*/  ISETP.NE.U32.AND P0, PT, R24, RZ, PT ;  /* 0x000000ff1800720c */ /* 0x002fe20003f05070 */
[----:B------:R-:W-:Y:S01]  /*66d0*/  FMUL R7, R7, UR4 ;  /* 0x0000000407077c20 */ /* 0x000fe20008400000 */
[----:B------:R-:W-:Y:S02]  /*66e0*/  SHF.R.U32.HI R5, RZ, R22, R5 ;  /* 0x00000016ff057219 */ /* 0x000fe40000011605 */
[----:B------:R-:W-:-:S03]  /*66f0*/  ISETP.NE.AND.EX P0, PT, R25, RZ, PT, P0 ;  /* 0x000000ff1900720c */ /* 0x000fc60003f05300 */
[----:B------:R-:W1:Y:S01]  /*6700*/  LDC R20, c[0x0][0x148] ;  /* 0x00005200ff147b82 */ /* 0x000e620000000800 */
[----:B---3--:R-:W-:Y:S02]  /*6710*/  IMAD R23, R13, R6, R4 ;  /* 0x000000060d177224 */ /* 0x008fe400078e0204 */
[----:B------:R-:W-:-:S05]  /*6720*/  IMAD.MOV.U32 R6, RZ, RZ, 0x1 ;  /* 0x00000001ff067424 */ /* 0x000fca00078e00ff */
[----:B------:R-:W2:Y:S01]  /*6730*/  LDC R21, c[0x0][0x600] ;  /* 0x00018000ff157b82 */ /* 0x000ea20000000800 */
[-CC-:B----4-:R-:W-:Y:S02]  /*6740*/  SHF.R.U64 R13, R10, R14.reuse, R5.reuse ;  /* 0x0000000e0a0d7219 */ /* 0x190fe40000001205 */
[----:B------:R-:W-:Y:S02]  /*6750*/  SHF.R.U32.HI R4, RZ, R14, R5 ;  /* 0x0000000eff047219 */ /* 0x000fe40000011605 */
[----:B------:R3:W4:Y:S03]  /*6760*/  F2I.U32.TRUNC.NTZ R14, R7 ;  /* 0x00000007000e7305 */ /* 0x000726000020f000 */
[----:B------:R-:W1:Y:S01]  /*6770*/  LDC R26, c[0x0][0x648] ;  /* 0x00019200ff1a7b82 */ /* 0x000e620000000800 */
[-C--:B0-----:R-:W-:Y:S02]  /*6780*/  SHF.R.U64 R15, R13, R9.reuse, R4 ;  /* 0x000000090d0f7219 */ /* 0x081fe40000001204 */
[----:B------:R-:W-:-:S02]  /*6790*/  SHF.L.U32 R8, R8, R9, RZ ;  /* 0x0000000908087219 */ /* 0x000fc400000006ff */
[-C--:B------:R-:W-:Y:S01]  /*67a0*/  SHF.R.U32.HI R5, RZ, R9.reuse, R4 ;  /* 0x00000009ff057219 */ /* 0x080fe20000011604 */
[----:B------:R-:W-:Y:S01]  /*67b0*/  IMAD.MOV.U32 R4, RZ, RZ, R15 ;  /* 0x000000ffff047224 */ /* 0x000fe200078e000f */
[----:B------:R-:W-:Y:S01]  /*67c0*/  SHF.L.U32 R22, R6, R9, RZ ;  /* 0x0000000906167219 */ /* 0x000fe200000006ff */
[----:B------:R-:W0:Y:S01]  /*67d0*/  LDC R27, c[0x0][0x638] ;  /* 0x00018e00ff1b7b82 */ /* 0x000e220000000800 */
[----:B------:R-:W-:-:S07]  /*67e0*/  LOP3.LUT R28, RZ, R8, RZ, 0x33, !PT ;  /* 0x00000008ff1c7212 */ /* 0x000fce00078e33ff */
        /* <DEDUP_REMOVED lines=12> */
.L_x_162:
[----:B------:R-:W-:Y:S01]  /*68b0*/  ISETP.NE.AND P0, PT, R2, 0x1, PT ;  /* 0x000000010200780c */ /* 0x000fe20003f05270 */
[----:B--2---:R-:W-:Y:S01]  /*68c0*/  VIADD R7, R21, 0xffffffff ;  /* 0xffffffff15077836 */ /* 0x004fe20000000000 */
[----:B-1----:R-:W-:Y:S01]  /*68d0*/  SHF.R.U64 R5, R4, R26, R5 ;  /* 0x0000001a04057219 */ /* 0x002fe20000001205 */
[----:B------:R-:W-:Y:S01]  /*68e0*/  IMAD.MOV R14, RZ, RZ, -R14 ;  /* 0x000000ffff0e7224 */ /* 0x000fe200078e0a0e */
[----:B------:R-:W-:Y:S01]  /*68f0*/  LOP3.LUT R4, R13, R28, RZ, 0xc0, !PT ;  /* 0x0000001c0d047212 */ /* 0x000fe200078ec0ff */
[----:B------:R-:W-:Y:S01]  /*6900*/  IMAD.MOV.U32 R8, RZ, RZ, R12 ;  /* 0x000000ffff087224 */ /* 0x000fe200078e000c */
[----:B------:R-:W-:Y:S01]  /*6910*/  LOP3.LUT R10, R10, R7, RZ, 0xc0, !PT ;  /* 0x000000070a0a7212 */ /* 0x000fe200078ec0ff */
[----:B------:R-:W-:Y:S02]  /*6920*/  IMAD.MOV R6, RZ, RZ, -R5 ;  /* 0x000000ffff067224 */ /* 0x000fe400078e0a05 */
[----:B------:R-:W-:-:S04]  /*6930*/  IMAD R4, R22, R5, R4 ;  /* 0x0000000516047224 */ /* 0x000fc800078e0204 */
[----:B------:R-:W-:Y:S02]  /*6940*/  @P0 IMAD R23, R20, R14, R3 ;  /* 0x0000000e14170224 */ /* 0x000fe400078e0203 */
[----:B0-----:R-:W-:Y:S02]  /*6950*/  IMAD R3, R6, R27, R15 ;  /* 0x0000001b06037224 */ /* 0x001fe400078e020f */
[----:B------:R-:W-:Y:S02]  /*6960*/  IMAD R7, R4, R29, R23 ;  /* 0x0000001d04077224 */ /* 0x000fe400078e0217 */
[----:B------:R-:W-:Y:S02]  /*6970*/  IMAD R4, R3, R21, R10 ;  /* 0x0000001503047224 */ /* 0x000fe400078e020a */
[----:B------:R-:W-:-:S03]  /*6980*/  IMAD.MOV.U32 R6, RZ, RZ, 0x1 ;  /* 0x00000001ff067424 */ /* 0x000fc600078e00ff */
[----:B------:R-:W-:Y:S02]  /*6990*/  SEL R9, R4, R7, !P0 ;  /* 0x0000000704097207 */ /* 0x000fe40004000000 */
[----:B------:R-:W-:-:S07]  /*69a0*/  SEL R7, R7, R4, !P0 ;  /* 0x0000000407077207 */ /* 0x000fce0004000000 */
.L_x_160:
[----:B------:R-:W-:-:S08]  /*69b0*/  NOP ;  /* 0x0000000000007918 */ /* 0x000fd00000000000 */
[----:B------:R-:W0:-:S00]  /*69c0*/  USETMAXREG.DEALLOC.CTAPOOL 0x28 ;  /* 0x00000028000079c8 */ /* 0x000e0000080e0500 */
[----:B0-----:R-:W-:-:S13]  /*69d0*/  ISETP.NE.AND P0, PT, R0, RZ, PT ;  /* 0x000000ff0000720c */ /* 0x001fda0003f05270 */
[----:B------:R-:W-:Y:S05]  /*69e0*/  @P0 EXIT ;  /* 0x000000000000094d */ /* 0x000fea0003800000 */
[----:B------:R-:W-:Y:S01]  /*69f0*/  LOP3.LUT P0, RZ, R6, 0xff, RZ, 0xc0, !PT ;  /* 0x000000ff06ff7812 */ /* 0x000fe2000780c0ff */
[----:B------:R-:W-:Y:S02]  /*6a00*/  IMAD.MOV.U32 R0, RZ, RZ, 0x1 ;  /* 0x00000001ff007424 */ /* 0x000fe400078e00ff */
[----:B------:R-:W-:-:S10]  /*6a10*/  IMAD.MOV.U32 R12, RZ, RZ, RZ ;  /* 0x000000ffff0c7224 */ /* 0x000fd400078e00ff */
[----:B------:R-:W-:Y:S05]  /*6a20*/  @!P0 BRA `(.L_x_163) ;  /* 0x0000000c005c8947 */ /* 0x000fea0003800000 */
[----:B------:R-:W0:Y:S01]  /*6a30*/  LDC R0, c[0x0][0x28c] ;  /* 0x0000a300ff007b82 */ /* 0x000e220000000800 */
[----:B------:R-:W-:Y:S01]  /*6a40*/  ULDC UR5, c[0x0][0x658] ;  /* 0x0001960000057ab9 */ /* 0x000fe20000000800 */
[----:B------:R-:W-:Y:S01]  /*6a50*/  UMOV UR7, 0xffffffff ;  /* 0xffffffff00077882 */ /* 0x000fe20000000000 */
[----:B------:R-:W-:Y:S01]  /*6a60*/  ULDC UR6, c[0x0][0xc] ;  /* 0x0000030000067ab9 */ /* 0x000fe20000000800 */
[----:B------:R-:W-:Y:S01]  /*6a70*/  USHF.L.U32 UR8, UR7, UR5, URZ ;  /* 0x0000000507087299 */ /* 0x000fe2000800063f */
[C---:B------:R-:W-:Y:S01]  /*6a80*/  LOP3.LUT P2, RZ, R18.reuse, 0x7f, RZ, 0xc0, !PT ;  /* 0x0000007f12ff7812 */ /* 0x040fe2000784c0ff */
[----:B------:R-:W-:Y:S01]  /*6a90*/  UMOV UR9, 0x1 ;  /* 0x0000000100097882 */ /* 0x000fe20000000000 */
[----:B------:R-:W-:Y:S01]  /*6aa0*/  ULDC UR7, c[0x0][0x10] ;  /* 0x0000040000077ab9 */ /* 0x000fe20000000800 */
[----:B------:R-:W-:Y:S01]  /*6ab0*/  LOP3.LUT P0, RZ, R18, 0x1f, RZ, 0xc0, !PT ;  /* 0x0000001f12ff7812 */ /* 0x000fe2000780c0ff */
[----:B------:R-:W-:Y:S01]  /*6ac0*/  UIMAD.WIDE.U32 UR6, UR6, UR7, URZ ;  /* 0x00000007060672a5 */ /* 0x000fe2000f8e003f */
[----:B------:R-:W-:Y:S01]  /*6ad0*/  BSSY B0, `(.L_x_163) ;  /* 0x00000cc000007945 */ /* 0x000fe20003800000 */
[----:B------:R-:W-:Y:S01]  /*6ae0*/  USHF.L.U32 UR21, UR9, UR5, URZ ;  /* 0x0000000509157299 */ /* 0x000fe2000800063f */
[----:B------:R-:W-:Y:S01]  /*6af0*/  IMAD.MOV.U32 R13, RZ, RZ, 0x1 ;  /* 0x00000001ff0d7424 */ /* 0x000fe200078e00ff */
[----:B------:R-:W-:Y:S01]  /*6b00*/  LOP3.LUT R11, R19, 0x2, RZ, 0xfc, !PT ;  /* 0x00000002130b7812 */ /* 0x000fe200078efcff */
[----:B------:R-:W-:Y:S01]  /*6b10*/  ULDC UR5, c[0x0][0x14] ;  /* 0x0000050000057ab9 */ /* 0x000fe20000000800 */
[----:B------:R-:W-:Y:S01]  /*6b20*/  PLOP3.LUT P0, PT, P0, P2, PT, 0x8a, 0x0 ;  /* 0x000000000000781c */ /* 0x000fe20000705172 */
[----:B------:R-:W-:Y:S01]  /*6b30*/  UIMAD.WIDE.U32 UR26, UR6, UR5, URZ ;  /* 0x00000005061a72a5 */ /* 0x000fe2000f8e003f */
[----:B------:R-:W-:Y:S01]  /*6b40*/  IMAD.MOV.U32 R12, RZ, RZ, RZ ;  /* 0x000000ffff0c7224 */ /* 0x000fe200078e00ff */
[----:B------:R-:W-:Y:S01]  /*6b50*/  UIMAD UR13, UR7, UR5, URZ ;  /* 0x00000005070d72a4 */ /* 0x000fe2000f8e023f */
[----:B------:R-:W-:Y:S01]  /*6b60*/  ULDC UR4, c[0x0][0x600] ;  /* 0x0001800000047ab9 */ /* 0x000fe20000000800 */
[----:B------:R-:W-:-:S02]  /*6b70*/  ULOP3.LUT UR20, URZ, UR8, URZ, 0x33, !UPT ;  /* 0x000000083f147292 */ /* 0x000fc4000f8e333f */
[----:B------:R-:W-:Y:S01]  /*6b80*/  UIADD3 UR4, UR4, -0x1, URZ ;  /* 0xffffffff04047890 */ /* 0x000fe2000fffe03f */
[----:B0-----:R-:W-:Y:S01]  /*6b90*/  VIADD R0, R0, 0x1f ;  /* 0x0000001f00007836 */ /* 0x001fe20000000000 */
[----:B------:R-:W-:Y:S01]  /*6ba0*/  UIADD3 UR13, UR27, UR13, URZ ;  /* 0x0000000d1b0d7290 */ /* 0x000fe2000fffe03f */
[----:B------:R-:W-:-:S03]  /*6bb0*/  ULDC.64 UR28, c[0x0][0x198] ;  /* 0x00006600001c7ab9 */ /* 0x000fc60000000a00 */
[----:B------:R-:W-:-:S04]  /*6bc0*/  SHF.R.S32.HI R3, RZ, 0x1f, R0 ;  /* 0x0000001fff037819 */ /* 0x000fc80000011400 */
[----:B------:R-:W-:Y:S01]  /*6bd0*/  LEA.HI R3, R3, R0, RZ, 0x5 ;  /* 0x0000000003037211 */ /* 0x000fe200078f28ff */
[----:B------:R-:W-:-:S03]  /*6be0*/  IMAD.MOV.U32 R0, RZ, RZ, 0x1 ;  /* 0x00000001ff007424 */ /* 0x000fc600078e00ff */
[----:B------:R-:W-:-:S05]  /*6bf0*/  SHF.R.S32.HI R3, RZ, 0x5, R3 ;  /* 0x00000005ff037819 */ /* 0x000fca0000011403 */
[----:B------:R-:W-:-:S07]  /*6c00*/  VIADD R10, R3, 0x1 ;  /* 0x00000001030a7836 */ /* 0x000fce0000000000 */
.L_x_175:
[----:B------:R-:W-:-:S03]  /*6c10*/  UMOV UR5, 0xffffffff ;  /* 0xffffffff00057882 */ /* 0x000fc60000000000 */
[----:B------:R-:W-:Y:S05]  /*6c20*/  BRA.DIV UR5, `(.L_x_164) ;  /* 0x0000001605307947 */ /* 0x000fea000b800000 */
[----:B------:R-:W-:-:S13]  /*6c30*/  ELECT P6, URZ, PT ;  /* 0x00000000003f782f */ /* 0x000fda00038c0000 */
.L_x_196:
[----:B------:R-:W-:Y:S04]  /*6c40*/  BSSY B1, `(.L_x_165) ;  /* 0x0000042000017945 */ /* 0x000fe80003800000 */
[----:B------:R-:W-:Y:S05]  /*6c50*/  @!P6 BRA `(.L_x_166) ;  /* 0x000000040000e947 */ /* 0x000fea0003800000 */
[----:B------:R-:W0:Y:S02]  /*6c60*/  LDC R4, c[0x0][0x28c] ;  /* 0x0000a300ff047b82 */ /* 0x000e240000000800 */
[----:B0-----:R-:W-:-:S13]  /*6c70*/  ISETP.GE.AND P1, PT, R4, 0x1, PT ;  /* 0x000000010400780c */ /* 0x001fda0003f26270 */
[----:B------:R-:W-:Y:S05]  /*6c80*/  @!P1 BRA `(.L_x_166) ;  /* 0x0000000000f49947 */ /* 0x000fea0003800000 */
[----:B------:R-:W-:Y:S02]  /*6c90*/  IMAD.SHL.U32 R15, R7, 0x80, RZ ;  /* 0x00000080070f7824 */ /* 0x000fe400078e00ff */
[----:B------:R-:W-:Y:S02]  /*6ca0*/  IMAD.SHL.U32 R18, R9, 0x80, RZ ;  /* 0x0000008009127824 */ /* 0x000fe400078e00ff */
[----:B------:R-:W-:Y:S02]  /*6cb0*/  IMAD.MOV.U32 R20, RZ, RZ, RZ ;  /* 0x000000ffff147224 */ /* 0x000fe400078e00ff */
[----:B------:R-:W-:Y:S02]  /*6cc0*/  IMAD.MOV.U32 R4, RZ, RZ, R10 ;  /* 0x000000ffff047224 */ /* 0x000fe400078e000a */
[----:B------:R-:W-:Y:S02]  /*6cd0*/  IMAD.MOV.U32 R5, RZ, RZ, R0 ;  /* 0x000000ffff057224 */ /* 0x000fe400078e0000 */
[----:B------:R-:W-:-:S02]  /*6ce0*/  IMAD.MOV.U32 R6, RZ, RZ, R12 ;  /* 0x000000ffff067224 */ /* 0x000fc400078e000c */
[----:B------:R-:W-:Y:S02]  /*6cf0*/  VIADD R22, R15, 0x40 ;  /* 0x000000400f167836 */ /* 0x000fe40000000000 */
[----:B------:R-:W-:-:S07]  /*6d00*/  VIADD R23, R18, 0x40 ;  /* 0x0000004012177836 */ /* 0x000fce0000000000 */
.L_x_170:
[----:B------:R-:W0:Y:S01]  /*6d10*/  S2R R14, SR_CgaCtaId ;  /* 0x00000000000e7919 */ /* 0x000e220000008800 */
[----:B------:R-:W-:Y:S01]  /*6d20*/  MOV R7, 0x400 ;  /* 0x0000040000077802 */ /* 0x000fe20000000f00 */
[----:B------:R-:W1:Y:S03]  /*6d30*/  @!P2 LDC R9, c[0x0][0x500] ;  /* 0x00014000ff09ab82 */ /* 0x000e660000000800 */
[----:B0-----:R-:W-:Y:S02]  /*6d40*/  LEA R21, R14, R7, 0x18 ;  /* 0x000000070e157211 */ /* 0x001fe400078ec0ff */
[----:B------:R-:W-:-:S03]  /*6d50*/  SHF.L.U32 R7, R5, 0x1f, RZ ;  /* 0x0000001f05077819 */ /* 0x000fc600000006ff */
[----:B------:R-:W-:-:S04]  /*6d60*/  IMAD R14, R6, 0x8, R21 ;  /* 0x00000008060e7824 */ /* 0x000fc800078e0215 */
[----:B------:R-:W0:Y:S02]  /*6d70*/  SYNCS.PHASECHK.TRANS64.TRYWAIT P1, [R14+URZ+0x70], R7 ;  /* 0x000070070e0075a7 */ /* 0x000e24000802017f */
[----:B01----:R-:W-:Y:S05]  /*6d80*/  @!P1 BRA `(.L_x_167) ;  /* 0x0000001000f89947 */ /* 0x003fea0003800000 */
.L_x_197:
[----:B0-----:R-:W-:Y:S01]  /*6d90*/  PRMT R7, R11, 0x9910, RZ ;  /* 0x000099100b077816 */ /* 0x001fe200000000ff */
[----:B------:R0:W-:Y:S03]  /*6da0*/  @!P2 SYNCS.ARRIVE.TRANS64 RZ, [R14+URZ], R9 ;  /* 0x000000090effa9a7 */ /* 0x0001e6000800003f */
[----:B------:R-:W-:-:S13]  /*6db0*/  ISETP.NE.AND P1, PT, R7, 0x2, PT ;  /* 0x000000020700780c */ /* 0x000fda0003f25270 */
[----:B0-----:R-:W-:Y:S05]  /*6dc0*/  @P1 BRA `(.L_x_168) ;  /* 0x0000000000041947 */ /* 0x001fea0003800000 */
[----:B------:R-:W-:Y:S01]  /*6dd0*/  BPT.TRAP 0x1 ;  /* 0x000000040000795c */ /* 0x000fe20000300000 */
.L_x_168:
[----:B------:R-:W-:Y:S05]  /*6de0*/  @P0 BRA `(.L_x_169) ;  /* 0x0000000000040947 */ /* 0x000fea0003800000 */
[----:B------:R-:W-:Y:S01]  /*6df0*/  BPT.TRAP 0x1 ;  /* 0x000000040000795c */ /* 0x000fe20000300000 */
.L_x_169:
[----:B------:R-:W-:Y:S01]  /*6e00*/  IMAD R21, R6, 0x2000, R21 ;  /* 0x0000200006157824 */ /* 0x000fe200078e0215 */
[----:B------:R-:W-:Y:S01]  /*6e10*/  R2UR UR10, R15 ;  /* 0x000000000f0a72ca */ /* 0x000fe200000e0000 */
[----:B------:R-:W-:Y:S01]  /*6e20*/  UIADD3 UR6, UP0, UR28, 0xf0, URZ ;  /* 0x000000f01c067890 */ /* 0x000fe2000ff1e03f */
[----:B------:R-:W-:Y:S01]  /*6e30*/  R2UR UR9, R14 ;  /* 0x000000000e0972ca */ /* 0x000fe200000e0000 */
[----:B------:R-:W-:Y:S01]  /*6e40*/  VIADD R4, R4, 0xffffffff ;  /* 0xffffffff04047836 */ /* 0x000fe20000000000 */
[----:B------:R-:W-:Y:S01]  /*6e50*/  R2UR UR5, R21 ;  /* 0x00000000150572ca */ /* 0x000fe200000e0000 */
[----:B------:R-:W-:Y:S01]  /*6e60*/  UIADD3.X UR7, URZ, UR29, URZ, UP0, !UPT ;  /* 0x0000001d3f077290 */ /* 0x000fe200087fe43f */
[----:B------:R-:W-:Y:S01]  /*6e70*/  R2UR UR11, R20 ;  /* 0x00000000140b72ca */ /* 0x000fe200000e0000 */
[----:B------:R-:W-:Y:S01]  /*6e80*/  UIADD3 UR14, UP1, UR28, 0x1f0, URZ ;  /* 0x000001f01c0e7890 */ /* 0x000fe2000ff3e03f */
[----:B------:R-:W-:Y:S01]  /*6e90*/  R2UR UR12, R8 ;  /* 0x00000000080c72ca */ /* 0x000fe200000e0000 */
[----:B------:R-:W-:Y:S01]  /*6ea0*/  UMOV UR16, 0x0 ;  /* 0x0000000000107882 */ /* 0x000fe20000000000 */
[----:B------:R-:W-:Y:S01]  /*6eb0*/  R2UR UR22, R22 ;  /* 0x00000000161672ca */ /* 0x000fe200000e0000 */
[----:B------:R-:W-:Y:S01]  /*6ec0*/  UIADD3.X UR15, URZ, UR29, URZ, UP1, !UPT ;  /* 0x0000001d3f0f7290 */ /* 0x000fe20008ffe43f */
[----:B------:R-:W-:Y:S01]  /*6ed0*/  R2UR UR23, R18 ;  /* 0x00000000121772ca */ /* 0x000fe200000e0000 */
[----:B------:R-:W-:Y:S01]  /*6ee0*/  UMOV UR17, 0x10000000 ;  /* 0x1000000000117882 */ /* 0x000fe20000000000 */
[----:B------:R-:W-:Y:S01]  /*6ef0*/  R2UR UR24, R23 ;  /* 0x00000000171872ca */ /* 0x000fe200000e0000 */
[----:B------:R-:W-:Y:S01]  /*6f00*/  VIADD R6, R6, 0x1 ;  /* 0x0000000106067836 */ /* 0x000fe20000000000 */
[----:B------:R-:W-:Y:S01]  /*6f10*/  ISETP.GT.AND P3, PT, R4, 0x1, PT ;  /* 0x000000010400780c */ /* 0x000fe20003f64270 */
[----:B------:R-:W-:Y:S01]  /*6f20*/  UIADD3 UR8, UR5, 0x200, URZ ;  /* 0x0000020005087890 */ /* 0x000fe2000fffe03f */
[----:B------:R-:W-:Y:S01]  /*6f30*/  VIADD R20, R20, 0x20 ;  /* 0x0000002014147836 */ /* 0x000fe20000000000 */
[----:B------:R-:W-:Y:S01]  /*6f40*/  UIADD3 UR18, UR5, 0x1200, URZ ;  /* 0x0000120005127890 */ /* 0x000fe2000fffe03f */
[----:B------:R-:W-:Y:S01]  /*6f50*/  ISETP.NE.AND P1, PT, R6, 0xe, PT ;  /* 0x0000000e0600780c */ /* 0x000fe20003f25270 */
[----:B------:R-:W-:-:S02]  /*6f60*/  UIADD3 UR19, UR5, 0x1c200, URZ ;  /* 0x0001c20005137890 */ /* 0x000fc4000fffe03f */
[----:B------:R-:W-:Y:S01]  /*6f70*/  UIADD3 UR5, UR5, 0x1d200, URZ ;  /* 0x0001d20005057890 */ /* 0x000fe2000fffe03f */
[----:B------:R-:W-:Y:S02]  /*6f80*/  SEL R14, RZ, 0x1, P1 ;  /* 0x00000001ff0e7807 */ /* 0x000fe40000800000 */
[----:B------:R0:W-:Y:S01]  /*6f90*/  UTMALDG.3D [UR8], [UR6], desc[UR16] ;  /* 0x00001008060075b4 */ /* 0x0001e20008011000 */
[----:B------:R-:W-:Y:S02]  /*6fa0*/  SEL R6, R6, RZ, P1 ;  /* 0x000000ff06067207 */ /* 0x000fe40000800000 */
[----:B------:R-:W-:Y:S01]  /*6fb0*/  LOP3.LUT R5, R5, R14, RZ, 0x3c, !PT ;  /* 0x0000000e05057212 */ /* 0x000fe200078e3cff */
[----:B0-----:R-:W-:Y:S01]  /*6fc0*/  UMOV UR8, UR18 ;  /* 0x0000001200087c82 */ /* 0x001fe20008000000 */
[----:B------:R-:W-:Y:S02]  /*6fd0*/  UMOV UR10, UR22 ;  /* 0x00000016000a7c82 */ /* 0x000fe40008000000 */
[----:B------:R0:W-:Y:S02]  /*6fe0*/  UTMALDG.3D [UR8], [UR6], desc[UR16] ;  /* 0x00001008060075b4 */ /* 0x0001e40008011000 */
[----:B0-----:R-:W-:Y:S01]  /*6ff0*/  UMOV UR8, UR19 ;  /* 0x0000001300087c82 */ /* 0x001fe20008000000 */
[----:B------:R-:W-:-:S02]  /*7000*/  UMOV UR10, UR23 ;  /* 0x00000017000a7c82 */ /* 0x000fc40008000000 */
[----:B------:R0:W-:Y:S02]  /*7010*/  UTMALDG.3D [UR8], [UR14], desc[UR16] ;  /* 0x000010080e0075b4 */ /* 0x0001e40008011000 */
[----:B0-----:R-:W-:Y:S01]  /*7020*/  UMOV UR8, UR5 ;  /* 0x0000000500087c82 */ /* 0x001fe20008000000 */
[----:B------:R-:W-:Y:S02]  /*7030*/  UMOV UR10, UR24 ;  /* 0x00000018000a7c82 */ /* 0x000fe40008000000 */
[----:B------:R0:W-:Y:S02]  /*7040*/  UTMALDG.3D [UR8], [UR14], desc[UR16] ;  /* 0x000010080e0075b4 */ /* 0x0001e40008011000 */
[----:B0-----:R-:W-:Y:S05]  /*7050*/  @P3 BRA `(.L_x_170) ;  /* 0xfffffffc002c3947 */ /* 0x001fea000383ffff */
.L_x_166:
[----:B------:R-:W-:Y:S05]  /*7060*/  BSYNC B1 ;  /* 0x0000000000017941 */ /* 0x000fea0003800000 */
.L_x_165:
[----:B------:R-:W-:Y:S01]  /*7070*/  LOP3.LUT P3, RZ, R13, 0xff, RZ, 0xc0, !PT ;  /* 0x000000ff0dff7812 */ /* 0x000fe2000786c0ff */
[----:B------:R-:W-:Y:S01]  /*7080*/  IMAD.IADD R12, R3, 0x1, R12 ;  /* 0x00000001030c7824 */ /* 0x000fe200078e020c */
[----:B------:R-:W-:Y:S01]  /*7090*/  IADD3 R16, P4, R16, UR26, RZ ;  /* 0x0000001a10107c10 */ /* 0x000fe2000ff9e0ff */
[----:B------:R-:W-:Y:S01]  /*70a0*/  ULDC.64 UR6, c[0x0][0x650] ;  /* 0x0001940000067ab9 */ /* 0x000fe20000000a00 */
[----:B------:R-:W-:Y:S01]  /*70b0*/  BSSY B1, `(.L_x_171) ;  /* 0x000006b000017945 */ /* 0x000fe20003800000 */
[----:B------:R-:W-:Y:S01]  /*70c0*/  IMAD.MOV.U32 R9, RZ, RZ, -0x1 ;  /* 0xffffffffff097424 */ /* 0x000fe200078e00ff */
[----:B------:R-:W-:Y:S01]  /*70d0*/  SHF.R.U32.HI R4, RZ, 0x1, R12 ;  /* 0x00000001ff047819 */ /* 0x000fe2000001160c */
[----:B------:R-:W-:Y:S01]  /*70e0*/  IMAD.MOV.U32 R8, RZ, RZ, -0x1 ;  /* 0xffffffffff087424 */ /* 0x000fe200078e00ff */
[----:B------:R-:W-:Y:S02]  /*70f0*/  ISETP.GT.U32.AND P1, PT, R12, 0xd, PT ;  /* 0x0000000d0c00780c */ /* 0x000fe40003f24070 */
[----:B------:R-:W-:-:S02]  /*7100*/  IADD3.X R17, R17, UR13, RZ, P4, !PT ;  /* 0x0000000d11117c10 */ /* 0x000fc4000a7fe4ff */
[----:B------:R-:W-:Y:S01]  /*7110*/  ISETP.LT.U32.AND P1, PT, R3, 0xe, P1 ;  /* 0x0000000e0300780c */ /* 0x000fe20000f21070 */
[----:B------:R-:W0:Y:S01]  /*7120*/  @P3 S2R R6, SR_CgaCtaId ;  /* 0x0000000000063919 */ /* 0x000e220000008800 */
[----:B------:R-:W-:Y:S02]  /*7130*/  @P3 MOV R5, 0x400 ;  /* 0x0000040000053802 */ /* 0x000fe40000000f00 */
[----:B------:R-:W-:Y:S02]  /*7140*/  PRMT R13, RZ, 0x7610, R13 ;  /* 0x00007610ff0d7816 */ /* 0x000fe4000000000d */
[----:B0-----:R-:W-:Y:S01]  /*7150*/  @P3 LEA R6, R6, R5, 0x18 ;  /* 0x0000000506063211 */ /* 0x001fe200078ec0ff */
[----:B------:R-:W-:-:S03]  /*7160*/  IMAD.WIDE.U32 R4, R4, -0x6db6db6d, RZ ;  /* 0x9249249304047825 */ /* 0x000fc600078e00ff */
[----:B------:R0:W-:Y:S01]  /*7170*/  @P3 SYNCS.ARRIVE.TRANS64.A1T0 RZ, [R6+URZ+0xf8], RZ ;  /* 0x0000f8ff06ff39a7 */ /* 0x0001e2000810003f */
[----:B------:R-:W-:Y:S02]  /*7180*/  ISETP.GE.U32.AND P3, PT, R3, 0xe, PT ;  /* 0x0000000e0300780c */ /* 0x000fe40003f66070 */
[----:B------:R-:W-:Y:S02]  /*7190*/  SHF.R.U32.HI R7, RZ, 0x2, R5 ;  /* 0x00000002ff077819 */ /* 0x000fe40000011605 */
[----:B------:R-:W-:Y:S02]  /*71a0*/  SEL R5, RZ, 0x1, !P1 ;  /* 0x00000001ff057807 */ /* 0x000fe40004800000 */
[----:B------:R-:W-:Y:S01]  /*71b0*/  ISETP.GE.U32.AND P1, PT, R16, UR6, PT ;  /* 0x0000000610007c0c */ /* 0x000fe2000bf26070 */
[----:B------:R-:W-:Y:S01]  /*71c0*/  IMAD R12, R7, -0xe, R12 ;  /* 0xfffffff2070c7824 */ /* 0x000fe200078e020c */
[----:B------:R-:W-:Y:S02]  /*71d0*/  LOP3.LUT R0, R0, R5, RZ, 0x3c, !PT ;  /* 0x0000000500007212 */ /* 0x000fe400078e3cff */
[----:B------:R-:W-:-:S02]  /*71e0*/  ISETP.GE.U32.AND.EX P1, PT, R17, UR7, PT, P1 ;  /* 0x0000000711007c0c */ /* 0x000fc4000bf26110 */
[----:B------:R-:W-:Y:S02]  /*71f0*/  PRMT R4, RZ, 0x7610, R4 ;  /* 0x00007610ff047816 */ /* 0x000fe40000000004 */
[----:B------:R-:W-:Y:S01]  /*7200*/  @P3 LOP3.LUT R0, R0, 0x1, R7, 0x78, !PT ;  /* 0x0000000100003812 */ /* 0x000fe200078e7807 */
[----:B------:R-:W-:-:S08]  /*7210*/  IMAD.MOV.U32 R7, RZ, RZ, -0x1 ;  /* 0xffffffffff077424 */ /* 0x000fd000078e00ff */
[----:B0-----:R-:W-:Y:S05]  /*7220*/  @P1 BRA `(.L_x_172) ;  /* 0x00000004004c1947 */ /* 0x001fea0003800000 */
[----:B------:R-:W-:Y:S01]  /*7230*/  ULDC.64 UR6, c[0x0][0x628] ;  /* 0x00018a0000067ab9 */ /* 0x000fe20000000a00 */
[----:B------:R-:W0:Y:S01]  /*7240*/  S2R R15, SR_CTAID.X ;  /* 0x00000000000f7919 */ /* 0x000e220000002500 */
[----:B------:R-:W-:Y:S01]  /*7250*/  ISETP.NE.U32.AND P1, PT, RZ, UR6, PT ;  /* 0x00000006ff007c0c */ /* 0x000fe2000bf25070 */
[----:B------:R-:W-:Y:S01]  /*7260*/  ULDC UR8, c[0x0][0x630] ;  /* 0x00018c0000087ab9 */ /* 0x000fe20000000800 */
[----:B------:R-:W-:Y:S01]  /*7270*/  IMAD.MOV.U32 R4, RZ, RZ, R16 ;  /* 0x000000ffff047224 */ /* 0x000fe200078e0010 */
[----:B------:R-:W1:Y:S01]  /*7280*/  S2R R14, SR_CTAID.Y ;  /* 0x00000000000e7919 */ /* 0x000e620000002600 */
[----:B------:R-:W-:Y:S01]  /*7290*/  ISETP.NE.AND.EX P1, PT, RZ, UR7, PT, P1 ;  /* 0x00000007ff007c0c */ /* 0x000fe2000bf25310 */
[----:B------:R-:W-:-:S12]  /*72a0*/  IMAD.MOV.U32 R5, RZ, RZ, R17 ;  /* 0x000000ffff057224 */ /* 0x000fd800078e0011 */
[----:B------:R-:W-:Y:S05]  /*72b0*/  @!P1 BRA `(.L_x_173) ;  /* 0x0000000000289947 */ /* 0x000fea0003800000 */
[----:B------:R-:W-:Y:S02]  /*72c0*/  ULDC UR5, c[0x0][0x634] ;  /* 0x00018d0000057ab9 */ /* 0x000fe40000000800 */
[----:B------:R-:W-:-:S05]  /*72d0*/  IADD3 R9, P1, R16, UR5, RZ ;  /* 0x0000000510097c10 */ /* 0x000fca000ff3e0ff */
[----:B------:R-:W-:-:S04]  /*72e0*/  IMAD.X R21, RZ, RZ, R17, P1 ;  /* 0x000000ffff157224 */ /* 0x000fc800008e0611 */
[----:B------:R-:W-:-:S04]  /*72f0*/  IMAD.WIDE.U32 R6, R21, UR6, RZ ;  /* 0x0000000615067c25 */ /* 0x000fc8000f8e00ff */
[----:B------:R-:W-:-:S04]  /*7300*/  IMAD.WIDE.U32 R6, P1, R9, UR7, R6 ;  /* 0x0000000709067c25 */ /* 0x000fc8000f820006 */
[----:B------:R-:W-:-:S04]  /*7310*/  IMAD.WIDE.U32 R8, R9, UR6, RZ ;  /* 0x0000000609087c25 */ /* 0x000fc8000f8e00ff */
[----:B------:R-:W-:Y:S01]  /*7320*/  IMAD.X R5, RZ, RZ, RZ, P1 ;  /* 0x000000ffff057224 */ /* 0x000fe200008e06ff */
[----:B------:R-:W-:Y:S01]  /*7330*/  IADD3 RZ, P1, R9, R6, RZ ;  /* 0x0000000609ff7210 */ /* 0x000fe20007f3e0ff */
[----:B------:R-:W-:-:S04]  /*7340*/  IMAD.MOV.U32 R4, RZ, RZ, R7 ;  /* 0x000000ffff047224 */ /* 0x000fc800078e0007 */
[----:B------:R-:W-:-:S08]  /*7350*/  IMAD.WIDE.U32.X R4, R21, UR7, R4, P1 ;  /* 0x0000000715047c25 */ /* 0x000fd000088e0404 */
.L_x_173:
[--C-:B------:R-:W-:Y:S01]  /*7360*/  SHF.R.U64 R8, R4, UR8, R5.reuse ;  /* 0x0000000804087c19 */ /* 0x100fe20008001205 */
[----:B------:R-:W-:Y:S01]  /*7370*/  ULDC.64 UR6, c[0x0][0x620] ;  /* 0x0001880000067ab9 */ /* 0x000fe20000000a00 */
[----:B------:R-:W-:Y:S01]  /*7380*/  SHF.R.U32.HI R4, RZ, UR8, R5 ;  /* 0x00000008ff047c19 */ /* 0x000fe20008011605 */
[----:B------:R-:W-:Y:S01]  /*7390*/  ULDC UR5, c[0x0][0x150] ;  /* 0x0000540000057ab9 */ /* 0x000fe20000000800 */
[----:B------:R-:W-:Y:S01]  /*73a0*/  IADD3 R7, P1, RZ, -R8, RZ ;  /* 0x80000008ff077210 */ /* 0x000fe20007f3e0ff */
[----:B------:R-:W2:Y:S01]  /*73b0*/  LDC R24, c[0x0][0x144] ;  /* 0x00005100ff187b82 */ /* 0x000ea20000000800 */
[----:B0-----:R-:W-:Y:S01]  /*73c0*/  I2FP.F32.U32 R9, R15 ;  /* 0x0000000f00097245 */ /* 0x001fe20000201000 */
[----:B------:R-:W-:Y:S02]  /*73d0*/  ULDC.64 UR8, c[0x0][0x640] ;  /* 0x0001900000087ab9 */ /* 0x000fe40000000a00 */
[----:B------:R-:W-:Y:S01]  /*73e0*/  IMAD.X R4, RZ, RZ, ~R4, P1 ;  /* 0x000000ffff047224 */ /* 0x000fe200008e0e04 */
[----:B------:R-:W-:-:S03]  /*73f0*/  ISETP.NE.U32.AND P1, PT, RZ, UR8, PT ;  /* 0x00000008ff007c0c */ /* 0x000fc6000bf25070 */
[----:B------:R-:W-:Y:S01]  /*7400*/  IMAD R6, R4, UR6, RZ ;  /* 0x0000000604067c24 */ /* 0x000fe2000f8e02ff */
[----:B------:R-:W0:Y:S01]  /*7410*/  LDC R21, c[0x0][0x148] ;  /* 0x00005200ff157b82 */ /* 0x000e220000000800 */
[C---:B------:R-:W-:Y:S01]  /*7420*/  IMAD.WIDE.U32 R4, R7.reuse, UR6, R16 ;  /* 0x0000000607047c25 */ /* 0x040fe2000f8e0010 */
[----:B------:R-:W-:Y:S01]  /*7430*/  ULDC UR6, c[0x0][0x154] ;  /* 0x0000550000067ab9 */ /* 0x000fe20000000800 */
[----:B------:R-:W-:Y:S02]  /*7440*/  ISETP.NE.AND.EX P1, PT, RZ, UR9, PT, P1 ;  /* 0x00000009ff007c0c */ /* 0x000fe4000bf25310 */
[----:B------:R-:W-:Y:S02]  /*7450*/  IMAD R7, R7, UR7, R6 ;  /* 0x0000000707077c24 */ /* 0x000fe4000f8e0206 */
[----:B------:R-:W-:Y:S01]  /*7460*/  FMUL R6, R9, UR5 ;  /* 0x0000000509067c20 */ /* 0x000fe20008400000 */
[----:B------:R-:W-:Y:S01]  /*7470*/  ULDC UR5, c[0x0][0x618] ;  /* 0x0001860000057ab9 */ /* 0x000fe20000000800 */
[----:B------:R-:W-:Y:S01]  /*7480*/  ULDC UR7, c[0x0][0x608] ;  /* 0x0001820000077ab9 */ /* 0x000fe20000000800 */
[----:B------:R-:W-:-:S03]  /*7490*/  IMAD.IADD R5, R5, 0x1, R7 ;  /* 0x0000000105057824 */ /* 0x000fc600078e0207 */
[----:B------:R-:W3:Y:S02]  /*74a0*/  F2I.U32.TRUNC.NTZ R6, R6 ;  /* 0x0000000600067305 */ /* 0x000ee4000020f000 */
[----:B------:R-:W-:Y:S02]  /*74b0*/  SHF.R.U64 R9, R4, UR5, R5 ;  /* 0x0000000504097c19 */ /* 0x000fe40008001205 */
[----:B-1----:R-:W-:-:S05]  /*74c0*/  I2FP.F32.U32 R4, R14 ;  /* 0x0000000e00047245 */ /* 0x002fca0000201000 */
[----:B------:R-:W-:Y:S01]  /*74d0*/  FMUL R22, R4, UR6 ;  /* 0x0000000604167c20 */ /* 0x000fe20008400000 */
[----:B------:R-:W-:Y:S01]  /*74e0*/  SHF.R.U32.HI R4, RZ, UR5, R5 ;  /* 0x00000005ff047c19 */ /* 0x000fe20008011605 */
[----:B------:R-:W-:-:S03]  /*74f0*/  ULDC UR5, c[0x0][0x658] ;  /* 0x0001960000057ab9 */ /* 0x000fc60000000800 */
[--C-:B------:R-:W-:Y:S01]  /*7500*/  SHF.R.U64 R20, R9, UR7, R4.reuse ;  /* 0x0000000709147c19 */ /* 0x100fe20008001204 */
[----:B------:R-:W1:Y:S01]  /*7510*/  F2I.U32.TRUNC.NTZ R22, R22 ;  /* 0x0000001600167305 */ /* 0x000e62000020f000 */
[----:B------:R-:W-:Y:S01]  /*7520*/  SHF.R.U32.HI R5, RZ, UR7, R4 ;  /* 0x00000007ff057c19 */ /* 0x000fe20008011604 */
[----:B---3--:R-:W-:-:S03]  /*7530*/  IMAD.MOV R6, RZ, RZ, -R6 ;  /* 0x000000ffff067224 */ /* 0x008fc600078e0a06 */
[----:B------:R-:W-:Y:S01]  /*7540*/  SHF.R.U64 R18, R20, UR5, R5 ;  /* 0x0000000514127c19 */ /* 0x000fe20008001205 */
[----:B--2---:R-:W-:Y:S01]  /*7550*/  IMAD R15, R24, R6, R15 ;  /* 0x00000006180f7224 */ /* 0x004fe200078e020f */
[----:B------:R-:W-:-:S03]  /*7560*/  SHF.R.U32.HI R23, RZ, UR5, R5 ;  /* 0x00000005ff177c19 */ /* 0x000fc60008011605 */
[----:B------:R-:W-:Y:S02]  /*7570*/  IMAD.MOV.U32 R4, RZ, RZ, R18 ;  /* 0x000000ffff047224 */ /* 0x000fe400078e0012 */
[----:B------:R-:W-:Y:S01]  /*7580*/  IMAD.MOV.U32 R5, RZ, RZ, R23 ;  /* 0x000000ffff057224 */ /* 0x000fe200078e0017 */
[----:B-1----:R-:W-:Y:S06]  /*7590*/  @!P1 BRA `(.L_x_174) ;  /* 0x0000000000289947 */ /* 0x002fec0003800000 */
[----:B------:R-:W-:Y:S02]  /*75a0*/  ULDC UR5, c[0x0][0x64c] ;  /* 0x0001930000057ab9 */ /* 0x000fe40000000800 */
[----:B------:R-:W-:-:S05]  /*75b0*/  IADD3 R5, P1, R18, UR5, RZ ;  /* 0x0000000512057c10 */ /* 0x000fca000ff3e0ff */
[----:B------:R-:W-:-:S04]  /*75c0*/  IMAD.X R23, RZ, RZ, R23, P1 ;  /* 0x000000ffff177224 */ /* 0x000fc800008e0617 */
[----:B------:R-:W-:-:S04]  /*75d0*/  IMAD.WIDE.U32 R6, R23, UR8, RZ ;  /* 0x0000000817067c25 */ /* 0x000fc8000f8e00ff */
[----:B------:R-:W-:-:S04]  /*75e0*/  IMAD.WIDE.U32 R6, P1, R5, UR9, R6 ;  /* 0x0000000905067c25 */ /* 0x000fc8000f820006 */
[----:B------:R-:W-:-:S04]  /*75f0*/  IMAD.WIDE.U32 R4, R5, UR8, RZ ;  /* 0x0000000805047c25 */ /* 0x000fc8000f8e00ff */
[----:B------:R-:W-:Y:S01]  /*7600*/  IMAD.MOV.U32 R4, RZ, RZ, R7 ;  /* 0x000000ffff047224 */ /* 0x000fe200078e0007 */
[----:B------:R-:W-:Y:S01]  /*7610*/  IADD3 RZ, P3, R5, R6, RZ ;  /* 0x0000000605ff7210 */ /* 0x000fe20007f7e0ff */
[----:B------:R-:W-:-:S04]  /*7620*/  IMAD.X R5, RZ, RZ, RZ, P1 ;  /* 0x000000ffff057224 */ /* 0x000fc800008e06ff */
[----:B------:R-:W-:-:S08]  /*7630*/  IMAD.WIDE.U32.X R4, R23, UR9, R4, P3 ;  /* 0x0000000917047c25 */ /* 0x000fd000098e0404 */
.L_x_174:
[----:B------:R-:W-:Y:S01]  /*7640*/  ISETP.NE.AND P1, PT, R2, 0x1, PT ;  /* 0x000000010200780c */ /* 0x000fe20003f25270 */
[----:B------:R-:W-:Y:S01]  /*7650*/  ULDC UR5, c[0x0][0x648] ;  /* 0x0001920000057ab9 */ /* 0x000fe20000000800 */
[----:B------:R-:W-:Y:S01]  /*7660*/  LOP3.LUT R20, R20, UR20, RZ, 0xc0, !PT ;  /* 0x0000001414147c12 */ /* 0x000fe2000f8ec0ff */
[----:B------:R-:W-:Y:S01]  /*7670*/  IMAD.MOV R22, RZ, RZ, -R22 ;  /* 0x000000ffff167224 */ /* 0x000fe200078e0a16 */
[----:B------:R-:W-:Y:S01]  /*7680*/  SHF.R.U64 R5, R4, UR5, R5 ;  /* 0x0000000504057c19 */ /* 0x000fe20008001205 */
[----:B------:R-:W-:Y:S01]  /*7690*/  ULDC UR5, c[0x0][0x638] ;  /* 0x00018e0000057ab9 */ /* 0x000fe20000000800 */
[----:B------:R-:W-:Y:S01]  /*76a0*/  LOP3.LUT R9, R9, UR4, RZ, 0xc0, !PT ;  /* 0x0000000409097c12 */ /* 0x000fe2000f8ec0ff */
[----:B------:R-:W-:Y:S01]  /*76b0*/  ULDC UR6, c[0x0][0x610] ;  /* 0x0001840000067ab9 */ /* 0x000fe20000000800 */
[----:B------:R-:W-:Y:S02]  /*76c0*/  IMAD.MOV.U32 R4, RZ, RZ, 0x1 ;  /* 0x00000001ff047424 */ /* 0x000fe400078e00ff */
[----:B------:R-:W-:-:S02]  /*76d0*/  IMAD.MOV R7, RZ, RZ, -R5 ;  /* 0x000000ffff077224 */ /* 0x000fc400078e0a05 */
[----:B------:R-:W-:Y:S02]  /*76e0*/  IMAD R20, R5, UR21, R20 ;  /* 0x0000001505147c24 */ /* 0x000fe4000f8e0214 */
[----:B0-----:R-:W-:Y:S02]  /*76f0*/  @P1 IMAD R15, R21, R22, R14 ;  /* 0x00000016150f1224 */ /* 0x001fe400078e020e */
[----:B------:R-:W-:Y:S01]  /*7700*/  IMAD R18, R7, UR5, R18 ;  /* 0x0000000507127c24 */ /* 0x000fe2000f8e0212 */
[----:B------:R-:W-:Y:S01]  /*7710*/  ULDC UR5, c[0x0][0x600] ;  /* 0x0001800000057ab9 */ /* 0x000fe20000000800 */
[----:B------:R-:W-:Y:S02]  /*7720*/  IMAD R15, R20, UR6, R15 ;  /* 0x00000006140f7c24 */ /* 0x000fe4000f8e020f */
[----:B------:R-:W-:-:S05]  /*7730*/  IMAD R18, R18, UR5, R9 ;  /* 0x0000000512127c24 */ /* 0x000fca000f8e0209 */
[----:B------:R-:W-:Y:S02]  /*7740*/  SEL R9, R18, R15, !P1 ;  /* 0x0000000f12097207 */ /* 0x000fe40004800000 */
[----:B------:R-:W-:-:S07]  /*7750*/  SEL R7, R15, R18, !P1 ;  /* 0x000000120f077207 */ /* 0x000fce0004800000 */
.L_x_172:
[----:B------:R-:W-:Y:S05]  /*7760*/  BSYNC B1 ;  /* 0x0000000000017941 */ /* 0x000fea0003800000 */
.L_x_171:
[----:B------:R-:W-:-:S13]  /*7770*/  LOP3.LUT P1, RZ, R4, 0xff, RZ, 0xc0, !PT ;  /* 0x000000ff04ff7812 */ /* 0x000fda000782c0ff */
[----:B------:R-:W-:Y:S05]  /*7780*/  @P1 BRA `(.L_x_175) ;  /* 0xfffffff400201947 */ /* 0x000fea000383ffff */
[----:B------:R-:W-:Y:S05]  /*7790*/  BSYNC B0 ;  /* 0x0000000000007941 */ /* 0x000fea0003800000 */
.L_x_163:
[----:B------:R-:W-:-:S03]  /*77a0*/  UMOV UR5, 0xffffffff ;  /* 0xffffffff00057882 */ /* 0x000fc60000000000 */
[----:B------:R-:W-:Y:S05]  /*77b0*/  BRA.DIV UR5, `(.L_x_176) ;  /* 0x0000000a05807947 */ /* 0x000fea000b800000 */
[----:B------:R-:W-:-:S13]  /*77c0*/  ELECT P6, URZ, PT ;  /* 0x00000000003f782f */ /* 0x000fda00038c0000 */
.L_x_200:
[----:B------:R-:W-:Y:S04]  /*77d0*/  BSSY B0, `(.L_x_177) ;  /* 0x0000085000007945 */ /* 0x000fe80003800000 */
[----:B------:R-:W-:Y:S05]  /*77e0*/  @!P6 BRA `(.L_x_178) ;  /* 0x00000008000ce947 */ /* 0x000fea0003800000 */
[----:B------:R-:W-:-:S04]  /*77f0*/  LOP3.LUT R19, R19, 0x2, RZ, 0xfc, !PT ;  /* 0x0000000213137812 */ /* 0x000fc800078efcff */
[----:B------:R-:W-:-:S13]  /*7800*/  ISETP.NE.AND P0, PT, R19, 0x3, PT ;  /* 0x000000031300780c */ /* 0x000fda0003f05270 */
[----:B------:R-:W-:Y:S05]  /*7810*/  @!P0 BRA `(.L_x_179) ;  /* 0x0000000000048947 */ /* 0x000fea0003800000 */
[----:B------:R-:W-:Y:S01]  /*7820*/  BPT.TRAP 0x1 ;  /* 0x000000040000795c */ /* 0x000fe20000300000 */
.L_x_179:
[----:B------:R-:W0:Y:S01]  /*7830*/  S2R R3, SR_CgaCtaId ;  /* 0x0000000000037919 */ /* 0x000e220000008800 */
[----:B------:R-:W-:-:S04]  /*7840*/  MOV R2, 0x400 ;  /* 0x0000040000027802 */ /* 0x000fc80000000f00 */
[----:B0-----:R-:W-:Y:S02]  /*7850*/  LEA R3, R3, R2, 0x18 ;  /* 0x0000000203037211 */ /* 0x001fe400078ec0ff */
[----:B------:R-:W-:-:S03]  /*7860*/  SHF.L.U32 R2, R0, 0x1f, RZ ;  /* 0x0000001f00027819 */ /* 0x000fc600000006ff */
[----:B------:R-:W-:-:S04]  /*7870*/  VIADD R3, R3, 0x70 ;  /* 0x0000007003037836 */ /* 0x000fc80000000000 */
[C---:B------:R-:W-:Y:S02]  /*7880*/  IMAD R7, R12.reuse, 0x8, R3 ;  /* 0x000000080c077824 */ /* 0x040fe400078e0203 */
[----:B------:R-:W-:Y:S02]  /*7890*/  VIADD R12, R12, 0x1 ;  /* 0x000000010c0c7836 */ /* 0x000fe40000000000 */
[----:B------:R-:W0:Y:S03]  /*78a0*/  SYNCS.PHASECHK.TRANS64.TRYWAIT P0, [R7+URZ], R2 ;  /* 0x00000002070075a7 */ /* 0x000e26000800017f */
[----:B------:R-:W-:-:S04]  /*78b0*/  ISETP.NE.AND P1, PT, R12, 0xe, PT ;  /* 0x0000000e0c00780c */ /* 0x000fc80003f25270 */
[----:B------:R-:W-:Y:S02]  /*78c0*/  SEL R5, RZ, 0x1, P1 ;  /* 0x00000001ff057807 */ /* 0x000fe40000800000 */
[----:B------:R-:W-:Y:S02]  /*78d0*/  SEL R12, R12, RZ, P1 ;  /* 0x000000ff0c0c7207 */ /* 0x000fe40000800000 */
[----:B------:R-:W-:-:S03]  /*78e0*/  LOP3.LUT R5, R0, R5, RZ, 0x3c, !PT ;  /* 0x0000000500057212 */ /* 0x000fc600078e3cff */
[----:B------:R-:W-:Y:S01]  /*78f0*/  IMAD R9, R12, 0x8, R3 ;  /* 0x000000080c097824 */ /* 0x000fe200078e0203 */
[----:B------:R-:W-:Y:S01]  /*7900*/  SHF.L.U32 R4, R5, 0x1f, RZ ;  /* 0x0000001f05047819 */ /* 0x000fe200000006ff */
[----:B0-----:R-:W-:Y:S06]  /*7910*/  @!P0 BRA `(.L_x_180) ;  /* 0x0000000800488947 */ /* 0x001fec0003800000 */
.L_x_201:
[----:B------:R-:W1:Y:S01]  /*7920*/  SYNCS.PHASECHK.TRANS64.TRYWAIT P0, [R9+URZ], R4 ;  /* 0x00000004090075a7 */ /* 0x000e62000800017f */
[----:B------:R-:W-:-:S05]  /*7930*/  VIADD R0, R12, 0x1 ;  /* 0x000000010c007836 */ /* 0x000fca0000000000 */
[----:B------:R-:W-:-:S04]  /*7940*/  ISETP.NE.AND P1, PT, R0, 0xe, PT ;  /* 0x0000000e0000780c */ /* 0x000fc80003f25270 */
[----:B0-----:R-:W-:Y:S02]  /*7950*/  SEL R2, RZ, 0x1, P1 ;  /* 0x00000001ff027807 */ /* 0x001fe40000800000 */
[----:B------:R-:W-:Y:S02]  /*7960*/  SEL R0, R0, RZ, P1 ;  /* 0x000000ff00007207 */ /* 0x000fe40000800000 */
[----:B------:R-:W-:-:S03]  /*7970*/  LOP3.LUT R7, R5, R2, RZ, 0x3c, !PT ;  /* 0x0000000205077212 */ /* 0x000fc600078e3cff */
[----:B------:R-:W-:Y:S01]  /*7980*/  IMAD R6, R0, 0x8, R3 ;  /* 0x0000000800067824 */ /* 0x000fe200078e0203 */
[----:B------:R-:W-:Y:S01]  /*7990*/  SHF.L.U32 R5, R7, 0x1f, RZ ;  /* 0x0000001f07057819 */ /* 0x000fe200000006ff */
[----:B-1----:R-:W-:Y:S06]  /*79a0*/  @!P0 BRA `(.L_x_181) ;  /* 0x0000000800388947 */ /* 0x002fec0003800000 */
.L_x_202:
[----:B------:R-:W1:Y:S01]  /*79b0*/  SYNCS.PHASECHK.TRANS64.TRYWAIT P0, [R6+URZ], R5 ;  /* 0x00000005060075a7 */ /* 0x000e62000800017f */
[----:B------:R-:W-:-:S05]  /*79c0*/  VIADD R0, R0, 0x1 ;  /* 0x0000000100007836 */ /* 0x000fca0000000000 */
[----:B------:R-:W-:-:S04]  /*79d0*/  ISETP.NE.AND P1, PT, R0, 0xe, PT ;  /* 0x0000000e0000780c */ /* 0x000fc80003f25270 */
[----:B------:R-:W-:Y:S02]  /*79e0*/  SEL R2, RZ, 0x1, P1 ;  /* 0x00000001ff027807 */ /* 0x000fe40000800000 */
[----:B------:R-:W-:Y:S02]  /*79f0*/  SEL R0, R0, RZ, P1 ;  /* 0x000000ff00007207 */ /* 0x000fe40000800000 */
[----:B------:R-:W-:-:S03]  /*7a00*/  LOP3.LUT R7, R7, R2, RZ, 0x3c, !PT ;  /* 0x0000000207077212 */ /* 0x000fc600078e3cff */
[----:B0-----:R-:W-:Y:S01]  /*7a10*/  IMAD R9, R0, 0x8, R3 ;  /* 0x0000000800097824 */ /* 0x001fe200078e0203 */
[----:B------:R-:W-:Y:S01]  /*7a20*/  SHF.L.U32 R4, R7, 0x1f, RZ ;  /* 0x0000001f07047819 */ /* 0x000fe200000006ff */
[----:B-1----:R-:W-:Y:S06]  /*7a30*/  @!P0 BRA `(.L_x_182) ;  /* 0x0000000800288947 */ /* 0x002fec0003800000 */
.L_x_203:
        /* <DEDUP_REMOVED lines=9> */
.L_x_204:
        /* <DEDUP_REMOVED lines=9> */
.L_x_205:
        /* <DEDUP_REMOVED lines=9> */
.L_x_206:
        /* <DEDUP_REMOVED lines=9> */
.L_x_207:
        /* <DEDUP_REMOVED lines=9> */
.L_x_208:
        /* <DEDUP_REMOVED lines=9> */
.L_x_209:
        /* <DEDUP_REMOVED lines=9> */
.L_x_210:
        /* <DEDUP_REMOVED lines=9> */
.L_x_211:
        /* <DEDUP_REMOVED lines=9> */
.L_x_212:
[----:B------:R-:W1:Y:S01]  /*7f50*/  SYNCS.PHASECHK.TRANS64.TRYWAIT P0, [R6+URZ], R5 ;  /* 0x00000005060075a7 */ /* 0x000e62000800017f */
[----:B------:R-:W-:-:S05]  /*7f60*/  VIADD R0, R0, 0x1 ;  /* 0x0000000100007836 */ /* 0x000fca0000000000 */
[----:B------:R-:W-:-:S04]  /*7f70*/  ISETP.NE.AND P1, PT, R0, 0xe, PT ;  /* 0x0000000e0000780c */ /* 0x000fc80003f25270 */
[----:B------:R-:W-:Y:S02]  /*7f80*/  SEL R2, RZ, 0x1, P1 ;  /* 0x00000001ff027807 */ /* 0x000fe40000800000 */
[----:B------:R-:W-:Y:S02]  /*7f90*/  SEL R0, R0, RZ, P1 ;  /* 0x000000ff00007207 */ /* 0x000fe40000800000 */
[----:B------:R-:W-:Y:S01]  /*7fa0*/  LOP3.LUT R2, R7, R2, RZ, 0x3c, !PT ;  /* 0x0000000207027212 */ /* 0x000fe200078e3cff */
[----:B-1----:R-:W-:Y:S06]  /*7fb0*/  @!P0 BRA `(.L_x_192) ;  /* 0x0000000400908947 */ /* 0x002fec0003800000 */
.L_x_213:
[----:B------:R-:W-:Y:S01]  /*7fc0*/  IMAD R3, R0, 0x8, R3 ;  /* 0x0000000800037824 */ /* 0x000fe200078e0203 */
[----:B------:R-:W-:-:S07]  /*7fd0*/  SHF.L.U32 R0, R2, 0x1f, RZ ;  /* 0x0000001f02007819 */ /* 0x000fce00000006ff */
.L_x_193:
[----:B--2---:R2:W3:Y:S02]  /*7fe0*/  SYNCS.PHASECHK.TRANS64.TRYWAIT P0, [R3+URZ], R0 ;  /* 0x00000000030075a7 */ /* 0x0044e4000800017f */
[----:B---3--:R-:W-:Y:S05]  /*7ff0*/  @!P0 NANOSLEEP.SYNCS 0x989680 ;  /* 0x009896800000895d */ /* 0x008fea0003900000 */
[----:B------:R-:W3:Y:S02]  /*8000*/  @!P0 SYNCS.PHASECHK.TRANS64 P0, [R3+URZ], R0 ;  /* 0x00000000030085a7 */ /* 0x000ee4000800007f */
[----:B---3--:R-:W-:Y:S05]  /*8010*/  @!P0 BRA `(.L_x_193) ;  /* 0xfffffffc00f08947 */ /* 0x008fea000383ffff */
.L_x_178:
[----:B------:R-:W-:Y:S05]  /*8020*/  BSYNC B0 ;  /* 0x0000000000007941 */ /* 0x000fea0003800000 */
.L_x_177:
[----:B------:R-:W-:Y:S05]  /*8030*/  EXIT ;  /* 0x000000000000794d */ /* 0x000fea0003800000 */
.L_x_18:
[----:B---3--:R3:W4:Y:S02]  /*8040*/  SYNCS.PHASECHK.TRANS64.TRYWAIT P1, [R3+URZ], R0 ;  /* 0x00000000030075a7 */ /* 0x008724000802017f */
[----:B----4-:R-:W-:Y:S05]  /*8050*/  @!P1 NANOSLEEP.SYNCS 0x989680 ;  /* 0x009896800000995d */ /* 0x010fea0003900000 */
[----:B------:R-:W4:Y:S02]  /*8060*/  @!P1 SYNCS.PHASECHK.TRANS64 P1, [R3+URZ], R0 ;  /* 0x00000000030095a7 */ /* 0x000f24000802007f */
[----:B----4-:R-:W-:Y:S05]  /*8070*/  @!P1 BRA `(.L_x_18) ;  /* 0xfffffffc00f09947 */ /* 0x010fea000383ffff */
[----:B------:R-:W-:Y:S05]  /*8080*/  BRA `(.L_x_17) ;  /* 0xffffff9000bc7947 */ /* 0x000fea000383ffff */
.L_x_23:
[----:B-1----:R-:W-:-:S04]  /*8090*/  IMAD.U32 R4, RZ, RZ, UR4 ;  /* 0x00000004ff047e24 */ /* 0x002fc8000f8e00ff */
[----:B------:R1:W2:Y:S03]  /*80a0*/  SYNCS.PHASECHK.TRANS64.TRYWAIT P1, [R4+URZ], R3 ;  /* 0x00000003040075a7 */ /* 0x0002a6000802017f */
[----:B--2---:R-:W-:Y:S05]  /*80b0*/  @!P1 NANOSLEEP.SYNCS 0x989680 ;  /* 0x009896800000995d */ /* 0x004fea0003900000 */
[----:B------:R-:W2:Y:S02]  /*80c0*/  @!P1 SYNCS.PHASECHK.TRANS64 P1, [R4+URZ], R3 ;  /* 0x00000003040095a7 */ /* 0x000ea4000802007f */
[----:B--2---:R-:W-:Y:S05]  /*80d0*/  @!P1 BRA `(.L_x_23) ;  /* 0xfffffffc00ec9947 */ /* 0x004fea000383ffff */
[----:B------:R-:W-:Y:S05]  /*80e0*/  BRA `(.L_x_22) ;  /* 0xffffff9400587947 */ /* 0x000fea000383ffff */
.L_x_164:
[----:B------:R-:W-:Y:S01]  /*80f0*/  BSSY B1, `(.L_x_194) ;  /* 0x0000006000017945 */ /* 0x000fe20003800000 */
[----:B------:R-:W-:-:S07]  /*8100*/  IMAD.MOV.U32 R15, RZ, RZ, -0x1 ;  /* 0xffffffffff0f7424 */ /* 0x000fce00078e00ff */
[----:B------:R-:W-:Y:S05]  /*8110*/  WARPSYNC.COLLECTIVE R15, `(.L_x_195) ;  /* 0x000000000f0c7348 */ /* 0x000fea0003c00000 */
[----:B------:R-:W-:Y:S02]  /*8120*/  ELECT P6, UR62, PT ;  /* 0x00000000003e782f */ /* 0x000fe400038c0000 */
[----:B------:R-:W-:Y:S01]  /*8130*/  MOV R14, UR62 ;  /* 0x0000003e000e7c02 */ /* 0x000fe20008000f00 */
[----:B------:R-:W-:Y:S10]  /*8140*/  ENDCOLLECTIVE ;  /* 0x000000000000791b */ /* 0x000ff40003800000 */
.L_x_195:
[----:B------:R-:W-:Y:S05]  /*8150*/  BSYNC B1 ;  /* 0x0000000000017941 */ /* 0x000fea0003800000 */
.L_x_194:
[----:B------:R-:W-:Y:S05]  /*8160*/  BRA `(.L_x_196) ;  /* 0xffffffe800b47947 */ /* 0x000fea000383ffff */
.L_x_167:
[----:B0-----:R0:W1:Y:S02]  /*8170*/  SYNCS.PHASECHK.TRANS64.TRYWAIT P1, [R14+URZ+0x70], R7 ;  /* 0x000070070e0075a7 */ /* 0x001064000802017f */
[----:B-1----:R-:W-:Y:S05]  /*8180*/  @!P1 NANOSLEEP.SYNCS 0x989680 ;  /* 0x009896800000995d */ /* 0x002fea0003900000 */
[----:B------:R-:W1:Y:S02]  /*8190*/  @!P1 SYNCS.PHASECHK.TRANS64 P1, [R14+URZ+0x70], R7 ;  /* 0x000070070e0095a7 */ /* 0x000e64000802007f */
[----:B-1----:R-:W-:Y:S05]  /*81a0*/  @!P1 BRA `(.L_x_167) ;  /* 0xfffffffc00f09947 */ /* 0x002fea000383ffff */
[----:B------:R-:W-:Y:S05]  /*81b0*/  BRA `(.L_x_197) ;  /* 0xffffffe800f47947 */ /* 0x000fea000383ffff */
.L_x_176:
[----:B------:R-:W-:Y:S01]  /*81c0*/  BSSY B0, `(.L_x_198) ;  /* 0x0000006000007945 */ /* 0x000fe20003800000 */
[----:B------:R-:W-:-:S07]  /*81d0*/  IMAD.MOV.U32 R15, RZ, RZ, -0x1 ;  /* 0xffffffffff0f7424 */ /* 0x000fce00078e00ff */
[----:B------:R-:W-:Y:S05]  /*81e0*/  WARPSYNC.COLLECTIVE R15, `(.L_x_199) ;  /* 0x000000000f0c7348 */ /* 0x000fea0003c00000 */
[----:B------:R-:W-:Y:S02]  /*81f0*/  ELECT P6, UR62, PT ;  /* 0x00000000003e782f */ /* 0x000fe400038c0000 */
[----:B------:R-:W-:Y:S01]  /*8200*/  MOV R14, UR62 ;  /* 0x0000003e000e7c02 */ /* 0x000fe20008000f00 */
[----:B------:R-:W-:Y:S10]  /*8210*/  ENDCOLLECTIVE ;  /* 0x000000000000791b */ /* 0x000ff40003800000 */
.L_x_199:
[----:B------:R-:W-:Y:S05]  /*8220*/  BSYNC B0 ;  /* 0x0000000000007941 */ /* 0x000fea0003800000 */
.L_x_198:
[----:B------:R-:W-:Y:S05]  /*8230*/  BRA `(.L_x_200) ;  /* 0xfffffff400647947 */ /* 0x000fea000383ffff */
.L_x_180:
[----:B0-----:R0:W1:Y:S02]  /*8240*/  SYNCS.PHASECHK.TRANS64.TRYWAIT P0, [R7+URZ], R2 ;  /* 0x00000002070075a7 */ /* 0x001064000800017f */
[----:B-1----:R-:W-:Y:S05]  /*8250*/  @!P0 NANOSLEEP.SYNCS 0x989680 ;  /* 0x009896800000895d */ /* 0x002fea0003900000 */
[----:B------:R-:W1:Y:S02]  /*8260*/  @!P0 SYNCS.PHASECHK.TRANS64 P0, [R7+URZ], R2 ;  /* 0x00000002070085a7 */ /* 0x000e64000800007f */
[----:B-1----:R-:W-:Y:S05]  /*8270*/  @!P0 BRA `(.L_x_180) ;  /* 0xfffffffc00f08947 */ /* 0x002fea000383ffff */
[----:B------:R-:W-:Y:S05]  /*8280*/  BRA `(.L_x_201) ;  /* 0xfffffff400a47947 */ /* 0x000fea000383ffff */
.L_x_181:
[----:B0-----:R0:W1:Y:S02]  /*8290*/  SYNCS.PHASECHK.TRANS64.TRYWAIT P0, [R9+URZ], R4 ;  /* 0x00000004090075a7 */ /* 0x001064000800017f */
[----:B-1----:R-:W-:Y:S05]  /*82a0*/  @!P0 NANOSLEEP.SYNCS 0x989680 ;  /* 0x009896800000895d */ /* 0x002fea0003900000 */
[----:B------:R-:W1:Y:S02]  /*82b0*/  @!P0 SYNCS.PHASECHK.TRANS64 P0, [R9+URZ], R4 ;  /* 0x00000004090085a7 */ /* 0x000e64000800007f */
[----:B-1----:R-:W-:Y:S05]  /*82c0*/  @!P0 BRA `(.L_x_181) ;  /* 0xfffffffc00f08947 */ /* 0x002fea000383ffff */
[----:B------:R-:W-:Y:S05]  /*82d0*/  BRA `(.L_x_202) ;  /* 0xfffffff400b47947 */ /* 0x000fea000383ffff */
.L_x_182:
[----:B0-----:R0:W1:Y:S02]  /*82e0*/  SYNCS.PHASECHK.TRANS64.TRYWAIT P0, [R6+URZ], R5 ;  /* 0x00000005060075a7 */ /* 0x001064000800017f */
[----:B-1----:R-:W-:Y:S05]  /*82f0*/  @!P0 NANOSLEEP.SYNCS 0x989680 ;  /* 0x009896800000895d */ /* 0x002fea0003900000 */
[----:B------:R-:W1:Y:S02]  /*8300*/  @!P0 SYNCS.PHASECHK.TRANS64 P0, [R6+URZ], R5 ;  /* 0x00000005060085a7 */ /* 0x000e64000800007f */
[----:B-1----:R-:W-:Y:S05]  /*8310*/  @!P0 BRA `(.L_x_182) ;  /* 0xfffffffc00f08947 */ /* 0x002fea000383ffff */
[----:B------:R-:W-:Y:S05]  /*8320*/  BRA `(.L_x_203) ;  /* 0xfffffff400c47947 */ /* 0x000fea000383ffff */
.L_x_183:
[----:B0-----:R0:W1:Y:S02]  /*8330*/  SYNCS.PHASECHK.TRANS64.TRYWAIT P0, [R9+URZ], R4 ;  /* 0x00000004090075a7 */ /* 0x001064000800017f */
[----:B-1----:R-:W-:Y:S05]  /*8340*/  @!P0 NANOSLEEP.SYNCS 0x989680 ;  /* 0x009896800000895d */ /* 0x002fea0003900000 */
[----:B------:R-:W1:Y:S02]  /*8350*/  @!P0 SYNCS.PHASECHK.TRANS64 P0, [R9+URZ], R4 ;  /* 0x00000004090085a7 */ /* 0x000e64000800007f */
[----:B-1----:R-:W-:Y:S05]  /*8360*/  @!P0 BRA `(.L_x_183) ;  /* 0xfffffffc00f08947 */ /* 0x002fea000383ffff */
[----:B------:R-:W-:Y:S05]  /*8370*/  BRA `(.L_x_204) ;  /* 0xfffffff400d47947 */ /* 0x000fea000383ffff */
.L_x_184:
[----:B0-----:R0:W1:Y:S02]  /*8380*/  SYNCS.PHASECHK.TRANS64.TRYWAIT P0, [R6+URZ], R5 ;  /* 0x00000005060075a7 */ /* 0x001064000800017f */
[----:B-1----:R-:W-:Y:S05]  /*8390*/  @!P0 NANOSLEEP.SYNCS 0x989680 ;  /* 0x009896800000895d */ /* 0x002fea0003900000 */
[----:B------:R-:W1:Y:S02]  /*83a0*/  @!P0 SYNCS.PHASECHK.TRANS64 P0, [R6+URZ], R5 ;  /* 0x00000005060085a7 */ /* 0x000e64000800007f */
[----:B-1----:R-:W-:Y:S05]  /*83b0*/  @!P0 BRA `(.L_x_184) ;  /* 0xfffffffc00f08947 */ /* 0x002fea000383ffff */
[----:B------:R-:W-:Y:S05]  /*83c0*/  BRA `(.L_x_205) ;  /* 0xfffffff400e47947 */ /* 0x000fea000383ffff */
.L_x_185:
[----:B0-----:R0:W1:Y:S02]  /*83d0*/  SYNCS.PHASECHK.TRANS64.TRYWAIT P0, [R9+URZ], R4 ;  /* 0x00000004090075a7 */ /* 0x001064000800017f */
[----:B-1----:R-:W-:Y:S05]  /*83e0*/  @!P0 NANOSLEEP.SYNCS 0x989680 ;  /* 0x009896800000895d */ /* 0x002fea0003900000 */
[----:B------:R-:W1:Y:S02]  /*83f0*/  @!P0 SYNCS.PHASECHK.TRANS64 P0, [R9+URZ], R4 ;  /* 0x00000004090085a7 */ /* 0x000e64000800007f */
[----:B-1----:R-:W-:Y:S05]  /*8400*/  @!P0 BRA `(.L_x_185) ;  /* 0xfffffffc00f08947 */ /* 0x002fea000383ffff */
[----:B------:R-:W-:Y:S05]  /*8410*/  BRA `(.L_x_206) ;  /* 0xfffffff400f47947 */ /* 0x000fea000383ffff */
.L_x_186:
[----:B0-----:R0:W1:Y:S02]  /*8420*/  SYNCS.PHASECHK.TRANS64.TRYWAIT P0, [R6+URZ], R5 ;  /* 0x00000005060075a7 */ /* 0x001064000800017f */
[----:B-1----:R-:W-:Y:S05]  /*8430*/  @!P0 NANOSLEEP.SYNCS 0x989680 ;  /* 0x009896800000895d */ /* 0x002fea0003900000 */
[----:B------:R-:W1:Y:S02]  /*8440*/  @!P0 SYNCS.PHASECHK.TRANS64 P0, [R6+URZ], R5 ;  /* 0x00000005060085a7 */ /* 0x000e64000800007f */
[----:B-1----:R-:W-:Y:S05]  /*8450*/  @!P0 BRA `(.L_x_186) ;  /* 0xfffffffc00f08947 */ /* 0x002fea000383ffff */
[----:B------:R-:W-:Y:S05]  /*8460*/  BRA `(.L_x_207) ;  /* 0xfffffff800047947 */ /* 0x000fea000383ffff */
.L_x_187:
[----:B0-----:R0:W1:Y:S02]  /*8470*/  SYNCS.PHASECHK.TRANS64.TRYWAIT P0, [R9+URZ], R4 ;  /* 0x00000004090075a7 */ /* 0x001064000800017f */
[----:B-1----:R-:W-:Y:S05]  /*8480*/  @!P0 NANOSLEEP.SYNCS 0x989680 ;  /* 0x009896800000895d */ /* 0x002fea0003900000 */
[----:B------:R-:W1:Y:S02]  /*8490*/  @!P0 SYNCS.PHASECHK.TRANS64 P0, [R9+URZ], R4 ;  /* 0x00000004090085a7 */ /* 0x000e64000800007f */
[----:B-1----:R-:W-:Y:S05]  /*84a0*/  @!P0 BRA `(.L_x_187) ;  /* 0xfffffffc00f08947 */ /* 0x002fea000383ffff */
[----:B------:R-:W-:Y:S05]  /*84b0*/  BRA `(.L_x_208) ;  /* 0xfffffff800147947 */ /* 0x000fea000383ffff */
.L_x_188:
[----:B0-----:R0:W1:Y:S02]  /*84c0*/  SYNCS.PHASECHK.TRANS64.TRYWAIT P0, [R6+URZ], R5 ;  /* 0x00000005060075a7 */ /* 0x001064000800017f */
[----:B-1----:R-:W-:Y:S05]  /*84d0*/  @!P0 NANOSLEEP.SYNCS 0x989680 ;  /* 0x009896800000895d */ /* 0x002fea0003900000 */
[----:B------:R-:W1:Y:S02]  /*84e0*/  @!P0 SYNCS.PHASECHK.TRANS64 P0, [R6+URZ], R5 ;  /* 0x00000005060085a7 */ /* 0x000e64000800007f */
[----:B-1----:R-:W-:Y:S05]  /*84f0*/  @!P0 BRA `(.L_x_188) ;  /* 0xfffffffc00f08947 */ /* 0x002fea000383ffff */
[----:B------:R-:W-:Y:S05]  /*8500*/  BRA `(.L_x_209) ;  /* 0xfffffff800247947 */ /* 0x000fea000383ffff */
.L_x_189:
[----:B0-----:R0:W1:Y:S02]  /*8510*/  SYNCS.PHASECHK.TRANS64.TRYWAIT P0, [R9+URZ], R4 ;  /* 0x00000004090075a7 */ /* 0x001064000800017f */
[----:B-1----:R-:W-:Y:S05]  /*8520*/  @!P0 NANOSLEEP.SYNCS 0x989680 ;  /* 0x009896800000895d */ /* 0x002fea0003900000 */
[----:B------:R-:W1:Y:S02]  /*8530*/  @!P0 SYNCS.PHASECHK.TRANS64 P0, [R9+URZ], R4 ;  /* 0x00000004090085a7 */ /* 0x000e64000800007f */
[----:B-1----:R-:W-:Y:S05]  /*8540*/  @!P0 BRA `(.L_x_189) ;  /* 0xfffffffc00f08947 */ /* 0x002fea000383ffff */
[----:B------:R-:W-:Y:S05]  /*8550*/  BRA `(.L_x_210) ;  /* 0xfffffff800347947 */ /* 0x000fea000383ffff */
.L_x_190:
[----:B0-----:R0:W1:Y:S02]  /*8560*/  SYNCS.PHASECHK.TRANS64.TRYWAIT P0, [R6+URZ], R5 ;  /* 0x00000005060075a7 */ /* 0x001064000800017f */
[----:B-1----:R-:W-:Y:S05]  /*8570*/  @!P0 NANOSLEEP.SYNCS 0x989680 ;  /* 0x009896800000895d */ /* 0x002fea0003900000 */
[----:B------:R-:W1:Y:S02]  /*8580*/  @!P0 SYNCS.PHASECHK.TRANS64 P0, [R6+URZ], R5 ;  /* 0x00000005060085a7 */ /* 0x000e64000800007f */
[----:B-1----:R-:W-:Y:S05]  /*8590*/  @!P0 BRA `(.L_x_190) ;  /* 0xfffffffc00f08947 */ /* 0x002fea000383ffff */
[----:B------:R-:W-:Y:S05]  /*85a0*/  BRA `(.L_x_211) ;  /* 0xfffffff800447947 */ /* 0x000fea000383ffff */
.L_x_191:
[----:B0-----:R0:W1:Y:S02]  /*85b0*/  SYNCS.PHASECHK.TRANS64.TRYWAIT P0, [R9+URZ], R4 ;  /* 0x00000004090075a7 */ /* 0x001064000800017f */
[----:B-1----:R-:W-:Y:S05]  /*85c0*/  @!P0 NANOSLEEP.SYNCS 0x989680 ;  /* 0x009896800000895d */ /* 0x002fea0003900000 */
[----:B------:R-:W1:Y:S02]  /*85d0*/  @!P0 SYNCS.PHASECHK.TRANS64 P0, [R9+URZ], R4 ;  /* 0x00000004090085a7 */ /* 0x000e64000800007f */
[----:B-1----:R-:W-:Y:S05]  /*85e0*/  @!P0 BRA `(.L_x_191) ;  /* 0xfffffffc00f08947 */ /* 0x002fea000383ffff */
[----:B------:R-:W-:Y:S05]  /*85f0*/  BRA `(.L_x_212) ;  /* 0xfffffff800547947 */ /* 0x000fea000383ffff */
.L_x_192:
[----:B-1----:R1:W2:Y:S02]  /*8600*/  SYNCS.PHASECHK.TRANS64.TRYWAIT P0, [R6+URZ], R5 ;  /* 0x00000005060075a7 */ /* 0x0022a4000800017f */
[----:B--2---:R-:W-:Y:S05]  /*8610*/  @!P0 NANOSLEEP.SYNCS 0x989680 ;  /* 0x009896800000895d */ /* 0x004fea0003900000 */
[----:B------:R-:W2:Y:S02]  /*8620*/  @!P0 SYNCS.PHASECHK.TRANS64 P0, [R6+URZ], R5 ;  /* 0x00000005060085a7 */ /* 0x000ea4000800007f */
[----:B--2---:R-:W-:Y:S05]  /*8630*/  @!P0 BRA `(.L_x_192) ;  /* 0xfffffffc00f08947 */ /* 0x004fea000383ffff */
[----:B------:R-:W-:Y:S05]  /*8640*/  BRA `(.L_x_213) ;  /* 0xfffffff8005c7947 */ /* 0x000fea000383ffff */
.L_x_214:
[----:B------:R-:W-:-:S00]  /*8650*/  BRA `(.L_x_214) ;  /* 0xfffffffc00fc7947 */ /* 0x000fc0000383ffff */
[----:B------:R-:W-:-:S00]  /*8660*/  NOP ;  /* 0x0000000000007918 */ /* 0x000fc00000000000 */
        /* <DEDUP_REMOVED lines=9> */
.L_x_215:


//--------------------- .nv.global.init           --------------------------
	.section	.nv.global.init,"aw",@progbits
.nv.global.init:
	.type		$str$22,@object
	.size		$str$22,($str$23 - $str$22)
$str$22:
        /*0000*/ 	.byte	0x6b, 0x5f, 0x74, 0x69, 0x6c, 0x65, 0x5f, 0x63, 0x6f, 0x75, 0x6e, 0x74, 0x20, 0x3e, 0x3d, 0x20
        /*0010*/ 	.byte	0x31, 0x00
	.type		$str$23,@object
	.size		$str$23,(__unnamed_1 - $str$23)
$str$23:
        /*0012*/ 	.byte	0x2f, 0x74, 0x6d, 0x70, 0x2f, 0x63, 0x75, 0x74, 0x6c, 0x61, 0x73, 0x73, 0x5f, 0x73, 0x77, 0x65
        /*0022*/ 	.byte	0x65, 0x70, 0x5f, 0x73, 0x72, 0x63, 0x2f, 0x69, 0x6e, 0x63, 0x6c, 0x75, 0x64, 0x65, 0x2f, 0x63
        /*0032*/ 	.byte	0x75, 0x74, 0x6c, 0x61, 0x73, 0x73, 0x2f, 0x67, 0x65, 0x6d, 0x6d, 0x2f, 0x63, 0x6f, 0x6c, 0x6c
        /*0042*/ 	.byte	0x65, 0x63, 0x74, 0x69, 0x76, 0x65, 0x2f, 0x73, 0x6d, 0x39, 0x30, 0x5f, 0x6d, 0x6d, 0x61, 0x5f
        /*0052*/ 	.byte	0x74, 0x6d, 0x61, 0x5f, 0x67, 0x6d, 0x6d, 0x61, 0x5f, 0x73, 0x73, 0x5f, 0x77, 0x61, 0x72, 0x70
        /*0062*/ 	.byte	0x73, 0x70, 0x65, 0x63, 0x69, 0x61, 0x6c, 0x69, 0x7a, 0x65, 0x64, 0x2e, 0x68, 0x70, 0x70, 0x00
	.type		__unnamed_1,@object
	.size		__unnamed_1,(.L_0 - __unnamed_1)
__unnamed_1:
        /*0072*/ 	.byte	0x76, 0x6f, 0x69, 0x64, 0x20, 0x63, 0x75, 0x74, 0x6c, 0x61, 0x73, 0x73, 0x3a, 0x3a, 0x67, 0x65
        /* <DEDUP_REMOVED lines=179> */
        /*0bb2*/ 	.byte	0x74, 0x65, 0x3a, 0x3a, 0x69, 0x64, 0x65, 0x6e, 0x74, 0x69, 0x74, 0x79, 0x5d, 0x00
.L_0:


//--------------------- .nv.shared._ZN7cutlass13device_kernelINS_4gemm6kernel13GemmUniversalIN4cute5tupleIJiiiiEEENS1_10collective13CollectiveMmaINS1_34MainloopSm90TmaGmmaWarpSpecializedILi14ENS5_IJNS4_1CILi1EEESB_SB_EEENS1_35KernelTmaWarpSpecializedCooperativeEEENS5_IJNSA_ILi128EEESF_NSA_ILi32EEEEEENS_6half_tENS5_IJSB_llEEESI_SJ_NS4_8TiledMMAINS4_8MMA_AtomIJNS4_4SM904GMMA26MMA_64x128x16_F32F16F16_SSILNSN_5MajorE1ELSP_1ELNSN_7ScaleInE1ELSQ_1EEEEEENS4_6LayoutINS5_IJNSA_ILi2EEESB_SB_EEENS5_IJSB_NSA_ILi0EEESW_EEEEENS5_IJNS4_10UnderscoreESZ_SZ_EEEEENS4_13SM90_TMA_LOADENS4_14ComposedLayoutINS4_7SwizzleILi3ELi4ELi3EEENS4_18smem_ptr_flag_bitsILi16EEENST_INS5_IJNSA_ILi64EEENSA_ILi8EEEEEENS5_IJSB_S18_EEEEEEEvNS4_8identityES12_S1D_vS1E_EENS_8epilogue10collective6detail29Sm90TmaWarpSpecializedAdapterINS1H_15DefaultEpilogueISI_NS5_IJlSB_lEEES1L_NS1G_6thread17LinearCombinationISI_Li1EffLNS1M_9ScaleType4KindE0ELNS_15FloatRoundStyleE2ESI_EENS1_15EpilogueDefaultEEEEEvvEEEEvNT_6ParamsE --------------------------
	.section	.nv.shared._ZN7cutlass13device_kernelINS_4gemm6kernel13GemmUniversalIN4cute5tupleIJiiiiEEENS1_10collective13CollectiveMmaINS1_34MainloopSm90TmaGmmaWarpSpecializedILi14ENS5_IJNS4_1CILi1EEESB_SB_EEENS1_35KernelTmaWarpSpecializedCooperativeEEENS5_IJNSA_ILi128EEESF_NSA_ILi32EEEEEENS_6half_tENS5_IJSB_llEEESI_SJ_NS4_8TiledMMAINS4_8MMA_AtomIJNS4_4SM904GMMA26MMA_64x128x16_F32F16F16_SSILNSN_5MajorE1ELSP_1ELNSN_7ScaleInE1ELSQ_1EEEEEENS4_6LayoutINS5_IJNSA_ILi2EEESB_SB_EEENS5_IJSB_NSA_ILi0EEESW_EEEEENS5_IJNS4_10UnderscoreESZ_SZ_EEEEENS4_13SM90_TMA_LOADENS4_14ComposedLayoutINS4_7SwizzleILi3ELi4ELi3EEENS4_18smem_ptr_flag_bitsILi16EEENST_INS5_IJNSA_ILi64EEENSA_ILi8EEEEEENS5_IJSB_S18_EEEEEEEvNS4_8identityES12_S1D_vS1E_EENS_8epilogue10collective6detail29Sm90TmaWarpSpecializedAdapterINS1H_15DefaultEpilogueISI_NS5_IJlSB_lEEES1L_NS1G_6thread17LinearCombinationISI_Li1EffLNS1M_9ScaleType4KindE0ELNS_15FloatRoundStyleE2ESI_EENS1_15EpilogueDefaultEEEEEvvEEEEvNT_6ParamsE,"aw",@nobits
	.sectionflags	@""
	.align	16
	.zero		1024


//--------------------- .nv.shared.reserved.0     --------------------------
	.section	.nv.shared.reserved.0,"aw",@nobits
	.weak		__nv_reservedSMEM_offset_0_alias
	.size		__nv_reservedSMEM_offset_0_alias, 0, 0
	.other		__nv_reservedSMEM_offset_0_alias,@"STO_CUDA_RESERVED_SHARED STV_DEFAULT"
__nv_reservedSMEM_offset_0_alias:
	.zero		0


//--------------------- .nv.global                --------------------------
	.section	.nv.global,"aw",@nobits
.nv.global:
	.type		_ZN40_INTERNAL_5c1b992e_4_k_cu_c1367e4b_218274cute1_E,@object
	.size		_ZN40_INTERNAL_5c1b992e_4_k_cu_c1367e4b_218274cute1_E,(_ZN40_INTERNAL_5c1b992e_4_k_cu_c1367e4b_218274cuda3std3__45__cpo6cbeginE - _ZN40_INTERNAL_5c1b992e_4_k_cu_c1367e4b_218274cute1_E)
_ZN40_INTERNAL_5c1b992e_4_k_cu_c1367e4b_218274cute1_E:
	.zero		1
	.type		_ZN40_INTERNAL_5c1b992e_4_k_cu_c1367e4b_218274cuda3std3__45__cpo6cbeginE,@object
	.size		_ZN40_INTERNAL_5c1b992e_4_k_cu_c1367e4b_218274cuda3std3__45__cpo6cbeginE,(_ZN40_INTERNAL_5c1b992e_4_k_cu_c1367e4b_218274cuda3std3__48in_placeE - _ZN40_INTERNAL_5c1b992e_4_k_cu_c1367e4b_218274cuda3std3__45__cpo6cbeginE)
_ZN40_INTERNAL_5c1b992e_4_k_cu_c1367e4b_218274cuda3std3__45__cpo6cbeginE:
	.zero		1
	.type		_ZN40_INTERNAL_5c1b992e_4_k_cu_c1367e4b_218274cuda3std3__48in_placeE,@object
	.size		_ZN40_INTERNAL_5c1b992e_4_k_cu_c1367e4b_218274cuda3std3__48in_placeE,(_ZN40_INTERNAL_5c1b992e_4_k_cu_c1367e4b_218274cuda3std6ranges3__45__cpo9iter_moveE - _ZN40_INTERNAL_5c1b992e_4_k_cu_c1367e4b_218274cuda3std3__48in_placeE)
_ZN40_INTERNAL_5c1b992e_4_k_cu_c1367e4b_218274cuda3std3__48in_placeE:
	.zero		1
	.type		_ZN40_INTERNAL_5c1b992e_4_k_cu_c1367e4b_218274cuda3std6ranges3__45__cpo9iter_moveE,@object
	.size		_ZN40_INTERNAL_5c1b992e_4_k_cu_c1367e4b_218274cuda3std6ranges3__45__cpo9iter_moveE,(_ZN40_INTERNAL_5c1b992e_4_k_cu_c1367e4b_218274cuda3std3__45__cpo5beginE - _ZN40_INTERNAL_5c1b992e_4_k_cu_c1367e4b_218274cuda3std6ranges3__45__cpo9iter_moveE)
_ZN40_INTERNAL_5c1b992e_4_k_cu_c1367e4b_218274cuda3std6ranges3__45__cpo9iter_moveE:
	.zero		1
	.type		_ZN40_INTERNAL_5c1b992e_4_k_cu_c1367e4b_218274cuda3std3__45__cpo5beginE,@object
	.size		_ZN40_INTERNAL_5c1b992e_4_k_cu_c1367e4b_218274cuda3std3__45__cpo5beginE,(_ZN40_INTERNAL_5c1b992e_4_k_cu_c1367e4b_218274cuda3std3__442_GLOBAL__N__5c1b992e_4_k_cu_c1367e4b_218276ignoreE - _ZN40_INTERNAL_5c1b992e_4_k_cu_c1367e4b_218274cuda3std3__45__cpo5beginE)
_ZN40_INTERNAL_5c1b992e_4_k_cu_c1367e4b_218274cuda3std3__45__cpo5beginE:
	.zero		1
	.type		_ZN40_INTERNAL_5c1b992e_4_k_cu_c1367e4b_218274cuda3std3__442_GLOBAL__N__5c1b992e_4_k_cu_c1367e4b_218276ignoreE,@object
	.size		_ZN40_INTERNAL_5c1b992e_4_k_cu_c1367e4b_218274cuda3std3__442_GLOBAL__N__5c1b992e_4_k_cu_c1367e4b_218276ignoreE,(_ZN40_INTERNAL_5c1b992e_4_k_cu_c1367e4b_218274cute7productE - _ZN40_INTERNAL_5c1b992e_4_k_cu_c1367e4b_218274cuda3std3__442_GLOBAL__N__5c1b992e_4_k_cu_c1367e4b_218276ignoreE)
_ZN40_INTERNAL_5c1b992e_4_k_cu_c1367e4b_218274cuda3std3__442_GLOBAL__N__5c1b992e_4_k_cu_c1367e4b_218276ignoreE:
	.zero		1
	.type		_ZN40_INTERNAL_5c1b992e_4_k_cu_c1367e4b_218274cute7productE,@object
	.size		_ZN40_INTERNAL_5c1b992e_4_k_cu_c1367e4b_218274cute7productE,(_ZN40_INTERNAL_5c1b992e_4_k_cu_c1367e4b_218274cuda3std3__45__cpo3endE - _ZN40_INTERNAL_5c1b992e_4_k_cu_c1367e4b_218274cute7productE)
_ZN40_INTERNAL_5c1b992e_4_k_cu_c1367e4b_218274cute7productE:
	.zero		1
	.type		_ZN40_INTERNAL_5c1b992e_4_k_cu_c1367e4b_218274cuda3std3__45__cpo3endE,@object
	.size		_ZN40_INTERNAL_5c1b992e_4_k_cu_c1367e4b_218274cuda3std3__45__cpo3endE,(_ZN40_INTERNAL_5c1b992e_4_k_cu_c1367e4b_218274cuda3std3__419piecewise_constructE - _ZN40_INTERNAL_5c1b992e_4_k_cu_c1367e4b_218274cuda3std3__45__cpo3endE)
_ZN40_INTERNAL_5c1b992e_4_k_cu_c1367e4b_218274cuda3std3__45__cpo3endE:
	.zero		1
	.type		_ZN40_INTERNAL_5c1b992e_4_k_cu_c1367e4b_218274cuda3std3__419piecewise_constructE,@object
	.size		_ZN40_INTERNAL_5c1b992e_4_k_cu_c1367e4b_218274cuda3std3__419piecewise_constructE,(_ZN40_INTERNAL_5c1b992e_4_k_cu_c1367e4b_218274cuda3std3__45__cpo4cendE - _ZN40_INTERNAL_5c1b992e_4_k_cu_c1367e4b_218274cuda3std3__419piecewise_constructE)
_ZN40_INTERNAL_5c1b992e_4_k_cu_c1367e4b_218274cuda3std3__419piecewise_constructE:
	.zero		1
	.type		_ZN40_INTERNAL_5c1b992e_4_k_cu_c1367e4b_218274cuda3std3__45__cpo4cendE,@object
	.size		_ZN40_INTERNAL_5c1b992e_4_k_cu_c1367e4b_218274cuda3std3__45__cpo4cendE,(_ZN40_INTERNAL_5c1b992e_4_k_cu_c1367e4b_218274cuda3std6ranges3__45__cpo4swapE - _ZN40_INTERNAL_5c1b992e_4_k_cu_c1367e4b_218274cuda3std3__45__cpo4cendE)
_ZN40_INTERNAL_5c1b992e_4_k_cu_c1367e4b_218274cuda3std3__45__cpo4cendE:
	.zero		1
	.type		_ZN40_INTERNAL_5c1b992e_4_k_cu_c1367e4b_218274cuda3std6ranges3__45__cpo4swapE,@object
	.size		_ZN40_INTERNAL_5c1b992e_4_k_cu_c1367e4b_218274cuda3std6ranges3__45__cpo4swapE,(.L_8 - _ZN40_INTERNAL_5c1b992e_4_k_cu_c1367e4b_218274cuda3std6ranges3__45__cpo4swapE)
_ZN40_INTERNAL_5c1b992e_4_k_cu_c1367e4b_218274cuda3std6ranges3__45__cpo4swapE:
	.zero		1
.L_8:


//--------------------- .nv.constant0._ZN7cutlass13device_kernelINS_4gemm6kernel13GemmUniversalIN4cute5tupleIJiiiiEEENS1_10collective13CollectiveMmaINS1_34MainloopSm90TmaGmmaWarpSpecializedILi14ENS5_IJNS4_1CILi1EEESB_SB_EEENS1_35KernelTmaWarpSpecializedCooperativeEEENS5_IJNSA_ILi128EEESF_NSA_ILi32EEEEEENS_6half_tENS5_IJSB_llEEESI_SJ_NS4_8TiledMMAINS4_8MMA_AtomIJNS4_4SM904GMMA26MMA_64x128x16_F32F16F16_SSILNSN_5MajorE1ELSP_1ELNSN_7ScaleInE1ELSQ_1EEEEEENS4_6LayoutINS5_IJNSA_ILi2EEESB_SB_EEENS5_IJSB_NSA_ILi0EEESW_EEEEENS5_IJNS4_10UnderscoreESZ_SZ_EEEEENS4_13SM90_TMA_LOADENS4_14ComposedLayoutINS4_7SwizzleILi3ELi4ELi3EEENS4_18smem_ptr_flag_bitsILi16EEENST_INS5_IJNSA_ILi64EEENSA_ILi8EEEEEENS5_IJSB_S18_EEEEEEEvNS4_8identityES12_S1D_vS1E_EENS_8epilogue10collective6detail29Sm90TmaWarpSpecializedAdapterINS1H_15DefaultEpilogueISI_NS5_IJlSB_lEEES1L_NS1G_6thread17LinearCombinationISI_Li1EffLNS1M_9ScaleType4KindE0ELNS_15FloatRoundStyleE2ESI_EENS1_15EpilogueDefaultEEEEEvvEEEEvNT_6ParamsE --------------------------
	.section	.nv.constant0._ZN7cutlass13device_kernelINS_4gemm6kernel13GemmUniversalIN4cute5tupleIJiiiiEEENS1_10collective13CollectiveMmaINS1_34MainloopSm90TmaGmmaWarpSpecializedILi14ENS5_IJNS4_1CILi1EEESB_SB_EEENS1_35KernelTmaWarpSpecializedCooperativeEEENS5_IJNSA_ILi128EEESF_NSA_ILi32EEEEEENS_6half_tENS5_IJSB_llEEESI_SJ_NS4_8TiledMMAINS4_8MMA_AtomIJNS4_4SM904GMMA26MMA_64x128x16_F32F16F16_SSILNSN_5MajorE1ELSP_1ELNSN_7ScaleInE1ELSQ_1EEEEEENS4_6LayoutINS5_IJNSA_ILi2EEESB_SB_EEENS5_IJSB_NSA_ILi0EEESW_EEEEENS5_IJNS4_10UnderscoreESZ_SZ_EEEEENS4_13SM90_TMA_LOADENS4_14ComposedLayoutINS4_7SwizzleILi3ELi4ELi3EEENS4_18smem_ptr_flag_bitsILi16EEENST_INS5_IJNSA_ILi64EEENSA_ILi8EEEEEENS5_IJSB_S18_EEEEEEEvNS4_8identityES12_S1D_vS1E_EENS_8epilogue10collective6detail29Sm90TmaWarpSpecializedAdapterINS1H_15DefaultEpilogueISI_NS5_IJlSB_lEEES1L_NS1G_6thread17LinearCombinationISI_Li1EffLNS1M_9ScaleType4KindE0ELNS_15FloatRoundStyleE2ESI_EENS1_15EpilogueDefaultEEEEEvvEEEEvNT_6ParamsE,"a",@progbits
	.sectionflags	@""
	.align	4
.nv.constant0._ZN7cutlass13device_kernelINS_4gemm6kernel13GemmUniversalIN4cute5tupleIJiiiiEEENS1_10collective13CollectiveMmaINS1_34MainloopSm90TmaGmmaWarpSpecializedILi14ENS5_IJNS4_1CILi1EEESB_SB_EEENS1_35KernelTmaWarpSpecializedCooperativeEEENS5_IJNSA_ILi128EEESF_NSA_ILi32EEEEEENS_6half_tENS5_IJSB_llEEESI_SJ_NS4_8TiledMMAINS4_8MMA_AtomIJNS4_4SM904GMMA26MMA_64x128x16_F32F16F16_SSILNSN_5MajorE1ELSP_1ELNSN_7ScaleInE1ELSQ_1EEEEEENS4_6LayoutINS5_IJNSA_ILi2EEESB_SB_EEENS5_IJSB_NSA_ILi0EEESW_EEEEENS5_IJNS4_10UnderscoreESZ_SZ_EEEEENS4_13SM90_TMA_LOADENS4_14ComposedLayoutINS4_7SwizzleILi3ELi4ELi3EEENS4_18smem_ptr_flag_bitsILi16EEENST_INS5_IJNSA_ILi64EEENSA_ILi8EEEEEENS5_IJSB_S18_EEEEEEEvNS4_8identityES12_S1D_vS1E_EENS_8epilogue10collective6detail29Sm90TmaWarpSpecializedAdapterINS1H_15DefaultEpilogueISI_NS5_IJlSB_lEEES1L_NS1G_6thread17LinearCombinationISI_Li1EffLNS1M_9ScaleType4KindE0ELNS_15FloatRoundStyleE2ESI_EENS1_15EpilogueDefaultEEEEEvvEEEEvNT_6ParamsE:
	.zero		1664


//--------------------- SYMBOLS --------------------------

	.type		.nv.reservedSmem.offset0,@object
	.size		.nv.reservedSmem.offset0,0x4
	.type		__assertfail,@function
